	.target	sm_90a

	.elftype	@"ET_EXEC"


//--------------------- .note.nv.tkinfo           --------------------------
	.section	.note.nv.tkinfo,"",@"SHT_NOTE"
	.sectionflags	@"SHF_NOTE_NV_TKINFO"
	.tkinfo
        /*0018*/ 	.word	0x00000002
        /*0030*/ 	.string	""
        /*0030*/ 	.string	"ptxas"
        /*0030*/ 	.string	"Cuda compilation tools, release 13.0, V13.0.88"
        /*0030*/ 	.string	"Build cuda_13.0.r13.0/compiler.36424714_0"
        /*0030*/ 	.string	"-arch sm_90a -m 64 "



//--------------------- .note.nv.cuinfo           --------------------------
	.section	.note.nv.cuinfo,"",@"SHT_NOTE"
	.sectionflags	@"SHF_NOTE_NV_CUINFO"
        /*0018*/ 	.short	0x0002
        /*001a*/ 	.short	0x005a
        /*001c*/ 	.short	0x0082
	.zero		2


//--------------------- .nv.info                  --------------------------
	.section	.nv.info,"",@"SHT_CUDA_INFO"
	.align	4


	//----- nvinfo : EIATTR_REGCOUNT
	.align		4
        /*0000*/ 	.byte	0x04, 0x2f
        /*0002*/ 	.short	(.L_15 - .L_14)
	.align		4
.L_14:
        /*0004*/ 	.word	index@(_ZN7cutlass13device_kernelINS_4gemm6kernel13GemmUniversalIN4cute5tupleIJiiiiEEENS1_10collective13CollectiveMmaINS1_34MainloopSm90TmaGmmaWarpSpecializedILi37ENS5_IJNS4_1CILi1EEESB_SB_EEENS1_32KernelTmaWarpSpecializedPingpongEEENS5_IJNSA_ILi64EEENSA_ILi32EEESG_EEENS_10bfloat16_tENS5_IJlSB_lEEESI_SJ_NS4_8TiledMMAINS4_8MMA_AtomIJNS4_4SM904GMMA27MMA_64x32x16_F32BF16BF16_SSILNSN_5MajorE0ELSP_0ELNSN_7ScaleInE1ELSQ_1EEEEEENS4_6LayoutISC_NS5_IJNSA_ILi0EEESU_SU_EEEEENS5_IJNS4_10UnderscoreESX_SX_EEEEENS4_13SM90_TMA_LOADENS4_14ComposedLayoutINS4_7SwizzleILi2ELi4ELi3EEENS4_18smem_ptr_flag_bitsILi16EEENST_INS5_IJNSA_ILi8EEESG_EEENS5_IJSG_SB_EEEEEEEvNS4_8identityES10_S1A_vS1B_EENS_8epilogue10collective6detail29Sm90TmaWarpSpecializedAdapterINS1E_15DefaultEpilogueISI_SJ_SJ_NS1D_6thread17LinearCombinationISI_Li1EffLNS1I_9ScaleType4KindE0ELNS_15FloatRoundStyleE2ESI_EENS1_15EpilogueDefaultEEEEEvvEEEEvNT_6ParamsE)
        /*0008*/ 	.word	0x000000a8


	//----- nvinfo : EIATTR_FRAME_SIZE
	.align		4
.L_15:
        /*000c*/ 	.byte	0x04, 0x11
        /*000e*/ 	.short	(.L_17 - .L_16)
	.align		4
.L_16:
        /*0010*/ 	.word	index@(_ZN7cutlass13device_kernelINS_4gemm6kernel13GemmUniversalIN4cute5tupleIJiiiiEEENS1_10collective13CollectiveMmaINS1_34MainloopSm90TmaGmmaWarpSpecializedILi37ENS5_IJNS4_1CILi1EEESB_SB_EEENS1_32KernelTmaWarpSpecializedPingpongEEENS5_IJNSA_ILi64EEENSA_ILi32EEESG_EEENS_10bfloat16_tENS5_IJlSB_lEEESI_SJ_NS4_8TiledMMAINS4_8MMA_AtomIJNS4_4SM904GMMA27MMA_64x32x16_F32BF16BF16_SSILNSN_5MajorE0ELSP_0ELNSN_7ScaleInE1ELSQ_1EEEEEENS4_6LayoutISC_NS5_IJNSA_ILi0EEESU_SU_EEEEENS5_IJNS4_10UnderscoreESX_SX_EEEEENS4_13SM90_TMA_LOADENS4_14ComposedLayoutINS4_7SwizzleILi2ELi4ELi3EEENS4_18smem_ptr_flag_bitsILi16EEENST_INS5_IJNSA_ILi8EEESG_EEENS5_IJSG_SB_EEEEEEEvNS4_8identityES10_S1A_vS1B_EENS_8epilogue10collective6detail29Sm90TmaWarpSpecializedAdapterINS1E_15DefaultEpilogueISI_SJ_SJ_NS1D_6thread17LinearCombinationISI_Li1EffLNS1I_9ScaleType4KindE0ELNS_15FloatRoundStyleE2ESI_EENS1_15EpilogueDefaultEEEEEvvEEEEvNT_6ParamsE)
        /*0014*/ 	.word	0x00000008


	//----- nvinfo : EIATTR_MIN_STACK_SIZE
	.align		4
.L_17:
        /*0018*/ 	.byte	0x04, 0x12
        /*001a*/ 	.short	(.L_19 - .L_18)
	.align		4
.L_18:
        /*001c*/ 	.word	index@(_ZN7cutlass13device_kernelINS_4gemm6kernel13GemmUniversalIN4cute5tupleIJiiiiEEENS1_10collective13CollectiveMmaINS1_34MainloopSm90TmaGmmaWarpSpecializedILi37ENS5_IJNS4_1CILi1EEESB_SB_EEENS1_32KernelTmaWarpSpecializedPingpongEEENS5_IJNSA_ILi64EEENSA_ILi32EEESG_EEENS_10bfloat16_tENS5_IJlSB_lEEESI_SJ_NS4_8TiledMMAINS4_8MMA_AtomIJNS4_4SM904GMMA27MMA_64x32x16_F32BF16BF16_SSILNSN_5MajorE0ELSP_0ELNSN_7ScaleInE1ELSQ_1EEEEEENS4_6LayoutISC_NS5_IJNSA_ILi0EEESU_SU_EEEEENS5_IJNS4_10UnderscoreESX_SX_EEEEENS4_13SM90_TMA_LOADENS4_14ComposedLayoutINS4_7SwizzleILi2ELi4ELi3EEENS4_18smem_ptr_flag_bitsILi16EEENST_INS5_IJNSA_ILi8EEESG_EEENS5_IJSG_SB_EEEEEEEvNS4_8identityES10_S1A_vS1B_EENS_8epilogue10collective6detail29Sm90TmaWarpSpecializedAdapterINS1E_15DefaultEpilogueISI_SJ_SJ_NS1D_6thread17LinearCombinationISI_Li1EffLNS1I_9ScaleType4KindE0ELNS_15FloatRoundStyleE2ESI_EENS1_15EpilogueDefaultEEEEEvvEEEEvNT_6ParamsE)
        /*0020*/ 	.word	0x00000008
.L_19:


//--------------------- .nv.compat                --------------------------
	.section	.nv.compat,"",@"SHT_CUDA_COMPAT_INFO"
	.align	4
        /*0000*/ 	.byte	0x02, 0x09, 0x01, 0x00, 0x02, 0x02, 0x04, 0x00, 0x02, 0x05, 0x05, 0x00, 0x03, 0x07, 0x01, 0x01
        /*0010*/ 	.byte	0x02, 0x03, 0x01, 0x00, 0x02, 0x06, 0x01, 0x00, 0x04, 0x0b, 0x08, 0x00, 0x00, 0x00, 0x00, 0x00
        /*0020*/ 	.byte	0x00, 0x00, 0x00, 0x00


//--------------------- .nv.info._ZN7cutlass13device_kernelINS_4gemm6kernel13GemmUniversalIN4cute5tupleIJiiiiEEENS1_10collective13CollectiveMmaINS1_34MainloopSm90TmaGmmaWarpSpecializedILi37ENS5_IJNS4_1CILi1EEESB_SB_EEENS1_32KernelTmaWarpSpecializedPingpongEEENS5_IJNSA_ILi64EEENSA_ILi32EEESG_EEENS_10bfloat16_tENS5_IJlSB_lEEESI_SJ_NS4_8TiledMMAINS4_8MMA_AtomIJNS4_4SM904GMMA27MMA_64x32x16_F32BF16BF16_SSILNSN_5MajorE0ELSP_0ELNSN_7ScaleInE1ELSQ_1EEEEEENS4_6LayoutISC_NS5_IJNSA_ILi0EEESU_SU_EEEEENS5_IJNS4_10UnderscoreESX_SX_EEEEENS4_13SM90_TMA_LOADENS4_14ComposedLayoutINS4_7SwizzleILi2ELi4ELi3EEENS4_18smem_ptr_flag_bitsILi16EEENST_INS5_IJNSA_ILi8EEESG_EEENS5_IJSG_SB_EEEEEEEvNS4_8identityES10_S1A_vS1B_EENS_8epilogue10collective6detail29Sm90TmaWarpSpecializedAdapterINS1E_15DefaultEpilogueISI_SJ_SJ_NS1D_6thread17LinearCombinationISI_Li1EffLNS1I_9ScaleType4KindE0ELNS_15FloatRoundStyleE2ESI_EENS1_15EpilogueDefaultEEEEEvvEEEEvNT_6ParamsE --------------------------
	.section	.nv.info._ZN7cutlass13device_kernelINS_4gemm6kernel13GemmUniversalIN4cute5tupleIJiiiiEEENS1_10collective13CollectiveMmaINS1_34MainloopSm90TmaGmmaWarpSpecializedILi37ENS5_IJNS4_1CILi1EEESB_SB_EEENS1_32KernelTmaWarpSpecializedPingpongEEENS5_IJNSA_ILi64EEENSA_ILi32EEESG_EEENS_10bfloat16_tENS5_IJlSB_lEEESI_SJ_NS4_8TiledMMAINS4_8MMA_AtomIJNS4_4SM904GMMA27MMA_64x32x16_F32BF16BF16_SSILNSN_5MajorE0ELSP_0ELNSN_7ScaleInE1ELSQ_1EEEEEENS4_6LayoutISC_NS5_IJNSA_ILi0EEESU_SU_EEEEENS5_IJNS4_10UnderscoreESX_SX_EEEEENS4_13SM90_TMA_LOADENS4_14ComposedLayoutINS4_7SwizzleILi2ELi4ELi3EEENS4_18smem_ptr_flag_bitsILi16EEENST_INS5_IJNSA_ILi8EEESG_EEENS5_IJSG_SB_EEEEEEEvNS4_8identityES10_S1A_vS1B_EENS_8epilogue10collective6detail29Sm90TmaWarpSpecializedAdapterINS1E_15DefaultEpilogueISI_SJ_SJ_NS1D_6thread17LinearCombinationISI_Li1EffLNS1I_9ScaleType4KindE0ELNS_15FloatRoundStyleE2ESI_EENS1_15EpilogueDefaultEEEEEvvEEEEvNT_6ParamsE,"",@"SHT_CUDA_INFO"
	.sectionflags	@""
	.align	4


	//----- nvinfo : EIATTR_CUDA_API_VERSION
	.align		4
        /*0000*/ 	.byte	0x04, 0x37
        /*0002*/ 	.short	(.L_21 - .L_20)
.L_20:
        /*0004*/ 	.word	0x00000082


	//----- nvinfo : EIATTR_KPARAM_INFO
	.align		4
.L_21:
        /*0008*/ 	.byte	0x04, 0x17
        /*000a*/ 	.short	(.L_23 - .L_22)
.L_22:
        /*000c*/ 	.word	0x00000000
        /*0010*/ 	.short	0x0000
        /*0012*/ 	.short	0x0070
        /*0014*/ 	.byte	0x00, 0xf0, 0x01, 0x10


	//----- nvinfo : EIATTR_SPARSE_MMA_MASK
	.align		4
.L_23:
        /*0018*/ 	.byte	0x03, 0x50
        /*001a*/ 	.short	0x0000


	//----- nvinfo : EIATTR_MAXREG_COUNT
	.align		4
        /*001c*/ 	.byte	0x03, 0x1b
        /*001e*/ 	.short	0x00a8


	//----- nvinfo : EIATTR_NUM_BARRIERS
	.align		4
        /*0020*/ 	.byte	0x02, 0x4c
        /*0022*/ 	.byte	0x01
	.zero		1


	//----- nvinfo : EIATTR_EXTERNS
	.align		4
        /*0024*/ 	.byte	0x04, 0x0f
        /*0026*/ 	.short	(.L_25 - .L_24)


	//   ....[0]....
	.align		4
.L_24:
        /*0028*/ 	.word	index@(__assertfail)


	//----- nvinfo : EIATTR_ANNOTATIONS
	.align		4
.L_25:
        /*002c*/ 	.byte	0x04, 0x55
        /*002e*/ 	.short	(.L_27 - .L_26)


	//   ....[0]....
.L_26:
        /*0030*/ 	.word	0x00000001
        /*0034*/ 	.byte	0x20, 0x0f, 0x00, 0x00, 0x01, 0x00, 0x00, 0x00, 0x70, 0x16, 0x00, 0x00, 0x01, 0x00, 0x00, 0x00
        /*0044*/ 	.byte	0x60, 0x36, 0x00, 0x00, 0x01, 0x00, 0x00, 0x00, 0x50, 0x42, 0x00, 0x00


	//----- nvinfo : EIATTR_MERCURY_ISA_VERSION
	.align		4
.L_27:
        /*0050*/ 	.byte	0x03, 0x5f
        /*0052*/ 	.short	0x0101


	//----- nvinfo : EIATTR_INT_WARP_WIDE_INSTR_OFFSETS
	.align		4
        /*0054*/ 	.byte	0x04, 0x31
        /*0056*/ 	.short	(.L_29 - .L_28)


	//   ....[0]....
.L_28:
        /*0058*/ 	.word	0x00000880


	//   ....[1]....
        /*005c*/ 	.word	0x000008a0


	//   ....[2]....
        /*0060*/ 	.word	0x00000920


	//   ....[3]....
        /*0064*/ 	.word	0x00000930


	//   ....[4]....
        /*0068*/ 	.word	0x00000940


	//   ....[5]....
        /*006c*/ 	.word	0x00000960


	//   ....[6]....
        /*0070*/ 	.word	0x000009b0


	//   ....[7]....
        /*0074*/ 	.word	0x000009d0


	//----- nvinfo : EIATTR_COOP_GROUP_MASK_REGIDS
	.align		4
.L_29:
        /*0078*/ 	.byte	0x04, 0x29
        /*007a*/ 	.short	(.L_31 - .L_30)


	//   ....[0]....
.L_30:
        /*007c*/ 	.word	0xffffffff


	//   ....[1]....
        /*0080*/ 	.word	0xffffffff


	//   ....[2]....
        /*0084*/ 	.word	0xffffffff


	//   ....[3]....
        /*0088*/ 	.word	0xffffffff


	//   ....[4]....
        /*008c*/ 	.word	0xffffffff


	//   ....[5]....
        /*0090*/ 	.word	0xffffffff


	//----- nvinfo : EIATTR_COOP_GROUP_INSTR_OFFSETS
	.align		4
.L_31:
        /*0094*/ 	.byte	0x04, 0x28
        /*0096*/ 	.short	(.L_33 - .L_32)


	//   ....[0]....
.L_32:
        /*0098*/ 	.word	0x00000070


	//   ....[1]....
        /*009c*/ 	.word	0x00000080


	//   ....[2]....
        /*00a0*/ 	.word	0x00000140


	//   ....[3]....
        /*00a4*/ 	.word	0x00000720


	//   ....[4]....
        /*00a8*/ 	.word	0x00000760


	//   ....[5]....
        /*00ac*/ 	.word	0x000007a0


	//----- nvinfo : EIATTR_REG_RECONFIG
	.align		4
.L_33:
        /*00b0*/ 	.byte	0x01, 0x54
	.zero		2


	//----- nvinfo : EIATTR_SYSCALL_OFFSETS
	.align		4
        /*00b4*/ 	.byte	0x04, 0x46
        /*00b6*/ 	.short	(.L_35 - .L_34)


	//   ....[0]....
.L_34:
        /*00b8*/ 	.word	0x00001b70


	//----- nvinfo : EIATTR_MBARRIER_INSTR_OFFSETS
	.align		4
.L_35:
        /*00bc*/ 	.byte	0x04, 0x39
        /*00be*/ 	.short	(.L_37 - .L_36)


	//   ....[0]....
.L_36:
        /*00c0*/ 	.word	0x00000260
        /*00c4*/ 	.word	0x000000ff
        /*00c8*/ 	.word	0x00000000
        /*00cc*/ 	.short	0x0100
        /*00ce*/ 	.byte	0x08
	.zero		1


	//   ....[1]....
        /*00d0*/ 	.word	0x00000270
        /*00d4*/ 	.word	0x000000ff
        /*00d8*/ 	.word	0x00000128
        /*00dc*/ 	.short	0x0100
        /*00de*/ 	.byte	0x08
	.zero		1


	//   ....[2]....
        /*00e0*/ 	.word	0x00000280
        /*00e4*/ 	.word	0x000000ff
        /*00e8*/ 	.word	0x00000008
        /*00ec*/ 	.short	0x0100
        /*00ee*/ 	.byte	0x08
	.zero		1


	//   ....[3]....
        /*00f0*/ 	.word	0x00000290
        /*00f4*/ 	.word	0x000000ff
        /*00f8*/ 	.word	0x00000130
        /*00fc*/ 	.short	0x0100
        /*00fe*/ 	.byte	0x08
	.zero		1


	//   ....[4]....
        /*0100*/ 	.word	0x000002a0
        /*0104*/ 	.word	0x000000ff
        /*0108*/ 	.word	0x00000010
        /*010c*/ 	.short	0x0100
        /*010e*/ 	.byte	0x08
	.zero		1


	//   ....[5]....
        /*0110*/ 	.word	0x000002b0
        /*0114*/ 	.word	0x000000ff
        /*0118*/ 	.word	0x00000138
        /*011c*/ 	.short	0x0100
        /*011e*/ 	.byte	0x08
	.zero		1


	//   ....[6]....
        /*0120*/ 	.word	0x000002c0
        /*0124*/ 	.word	0x000000ff
        /*0128*/ 	.word	0x00000018
        /*012c*/ 	.short	0x0100
        /*012e*/ 	.byte	0x08
	.zero		1


	//   ....[7]....
        /*0130*/ 	.word	0x000002d0
        /*0134*/ 	.word	0x000000ff
        /*0138*/ 	.word	0x00000140
        /*013c*/ 	.short	0x0100
        /*013e*/ 	.byte	0x08
	.zero		1


	//   ....[8]....
        /*0140*/ 	.word	0x000002e0
        /*0144*/ 	.word	0x000000ff
        /*0148*/ 	.word	0x00000020
        /*014c*/ 	.short	0x0100
        /*014e*/ 	.byte	0x08
	.zero		1


	//   ....[9]....
        /*0150*/ 	.word	0x000002f0
        /*0154*/ 	.word	0x000000ff
        /*0158*/ 	.word	0x00000148
        /*015c*/ 	.short	0x0100
        /*015e*/ 	.byte	0x08
	.zero		1


	//   ....[10]....
        /*0160*/ 	.word	0x00000300
        /*0164*/ 	.word	0x000000ff
        /*0168*/ 	.word	0x00000028
        /*016c*/ 	.short	0x0100
        /*016e*/ 	.byte	0x08
	.zero		1


	//   ....[11]....
        /*0170*/ 	.word	0x00000310
        /*0174*/ 	.word	0x000000ff
        /*0178*/ 	.word	0x00000150
        /*017c*/ 	.short	0x0100
        /*017e*/ 	.byte	0x08
	.zero		1


	//   ....[12]....
        /*0180*/ 	.word	0x00000320
        /*0184*/ 	.word	0x000000ff
        /*0188*/ 	.word	0x00000030
        /*018c*/ 	.short	0x0100
        /*018e*/ 	.byte	0x08
	.zero		1


	//   ....[13]....
        /*0190*/ 	.word	0x00000330
        /*0194*/ 	.word	0x000000ff
        /*0198*/ 	.word	0x00000158
        /*019c*/ 	.short	0x0100
        /*019e*/ 	.byte	0x08
	.zero		1


	//   ....[14]....
        /*01a0*/ 	.word	0x00000340
        /*01a4*/ 	.word	0x000000ff
        /*01a8*/ 	.word	0x00000038
        /*01ac*/ 	.short	0x0100
        /*01ae*/ 	.byte	0x08
	.zero		1


	//   ....[15]....
        /*01b0*/ 	.word	0x00000350
        /*01b4*/ 	.word	0x000000ff
        /*01b8*/ 	.word	0x00000160
        /*01bc*/ 	.short	0x0100
        /*01be*/ 	.byte	0x08
	.zero		1


	//   ....[16]....
        /*01c0*/ 	.word	0x00000360
        /*01c4*/ 	.word	0x000000ff
        /*01c8*/ 	.word	0x00000040
        /*01cc*/ 	.short	0x0100
        /*01ce*/ 	.byte	0x08
	.zero		1


	//   ....[17]....
        /*01d0*/ 	.word	0x00000370
        /*01d4*/ 	.word	0x000000ff
        /*01d8*/ 	.word	0x00000168
        /*01dc*/ 	.short	0x0100
        /*01de*/ 	.byte	0x08
	.zero		1


	//   ....[18]....
        /*01e0*/ 	.word	0x00000380
        /*01e4*/ 	.word	0x000000ff
        /*01e8*/ 	.word	0x00000048
        /*01ec*/ 	.short	0x0100
        /*01ee*/ 	.byte	0x08
	.zero		1


	//   ....[19]....
        /*01f0*/ 	.word	0x00000390
        /*01f4*/ 	.word	0x000000ff
        /*01f8*/ 	.word	0x00000170
        /*01fc*/ 	.short	0x0100
        /*01fe*/ 	.byte	0x08
	.zero		1


	//   ....[20]....
        /*0200*/ 	.word	0x000003a0
        /*0204*/ 	.word	0x000000ff
        /*0208*/ 	.word	0x00000050
        /*020c*/ 	.short	0x0100
        /*020e*/ 	.byte	0x08
	.zero		1


	//   ....[21]....
        /*0210*/ 	.word	0x000003b0
        /*0214*/ 	.word	0x000000ff
        /*0218*/ 	.word	0x00000178
        /*021c*/ 	.short	0x0100
        /*021e*/ 	.byte	0x08
	.zero		1


	//   ....[22]....
        /*0220*/ 	.word	0x000003c0
        /*0224*/ 	.word	0x000000ff
        /*0228*/ 	.word	0x00000058
        /*022c*/ 	.short	0x0100
        /*022e*/ 	.byte	0x08
	.zero		1


	//   ....[23]....
        /*0230*/ 	.word	0x000003d0
        /*0234*/ 	.word	0x000000ff
        /*0238*/ 	.word	0x00000180
        /*023c*/ 	.short	0x0100
        /*023e*/ 	.byte	0x08
	.zero		1


	//   ....[24]....
        /*0240*/ 	.word	0x000003e0
        /*0244*/ 	.word	0x000000ff
        /*0248*/ 	.word	0x00000060
        /*024c*/ 	.short	0x0100
        /*024e*/ 	.byte	0x08
	.zero		1


	//   ....[25]....
        /*0250*/ 	.word	0x000003f0
        /*0254*/ 	.word	0x000000ff
        /*0258*/ 	.word	0x00000188
        /*025c*/ 	.short	0x0100
        /*025e*/ 	.byte	0x08
	.zero		1


	//   ....[26]....
        /*0260*/ 	.word	0x00000400
        /*0264*/ 	.word	0x000000ff
        /*0268*/ 	.word	0x00000068
        /*026c*/ 	.short	0x0100
        /*026e*/ 	.byte	0x08
	.zero		1


	//   ....[27]....
        /*0270*/ 	.word	0x00000410
        /*0274*/ 	.word	0x000000ff
        /*0278*/ 	.word	0x00000190
        /*027c*/ 	.short	0x0100
        /*027e*/ 	.byte	0x08
	.zero		1


	//   ....[28]....
        /*0280*/ 	.word	0x00000420
        /*0284*/ 	.word	0x000000ff
        /*0288*/ 	.word	0x00000070
        /*028c*/ 	.short	0x0100
        /*028e*/ 	.byte	0x08
	.zero		1


	//   ....[29]....
        /*0290*/ 	.word	0x00000430
        /*0294*/ 	.word	0x000000ff
        /*0298*/ 	.word	0x00000198
        /*029c*/ 	.short	0x0100
        /*029e*/ 	.byte	0x08
	.zero		1


	//   ....[30]....
        /*02a0*/ 	.word	0x00000440
        /*02a4*/ 	.word	0x000000ff
        /*02a8*/ 	.word	0x00000078
        /*02ac*/ 	.short	0x0100
        /*02ae*/ 	.byte	0x08
	.zero		1


	//   ....[31]....
        /*02b0*/ 	.word	0x00000450
        /*02b4*/ 	.word	0x000000ff
        /*02b8*/ 	.word	0x000001a0
        /*02bc*/ 	.short	0x0100
        /*02be*/ 	.byte	0x08
	.zero		1


	//   ....[32]....
        /*02c0*/ 	.word	0x00000460
        /*02c4*/ 	.word	0x000000ff
        /*02c8*/ 	.word	0x00000080
        /*02cc*/ 	.short	0x0100
        /*02ce*/ 	.byte	0x08
	.zero		1


	//   ....[33]....
        /*02d0*/ 	.word	0x00000470
        /*02d4*/ 	.word	0x000000ff
        /*02d8*/ 	.word	0x000001a8
        /*02dc*/ 	.short	0x0100
        /*02de*/ 	.byte	0x08
	.zero		1


	//   ....[34]....
        /*02e0*/ 	.word	0x00000480
        /*02e4*/ 	.word	0x000000ff
        /*02e8*/ 	.word	0x00000088
        /*02ec*/ 	.short	0x0100
        /*02ee*/ 	.byte	0x08
	.zero		1


	//   ....[35]....
        /*02f0*/ 	.word	0x00000490
        /*02f4*/ 	.word	0x000000ff
        /*02f8*/ 	.word	0x000001b0
        /*02fc*/ 	.short	0x0100
        /*02fe*/ 	.byte	0x08
	.zero		1


	//   ....[36]....
        /*0300*/ 	.word	0x000004a0
        /*0304*/ 	.word	0x000000ff
        /*0308*/ 	.word	0x00000090
        /*030c*/ 	.short	0x0100
        /*030e*/ 	.byte	0x08
	.zero		1


	//   ....[37]....
        /*0310*/ 	.word	0x000004b0
        /*0314*/ 	.word	0x000000ff
        /*0318*/ 	.word	0x000001b8
        /*031c*/ 	.short	0x0100
        /*031e*/ 	.byte	0x08
	.zero		1


	//   ....[38]....
        /*0320*/ 	.word	0x000004c0
        /*0324*/ 	.word	0x000000ff
        /*0328*/ 	.word	0x00000098
        /*032c*/ 	.short	0x0100
        /*032e*/ 	.byte	0x08
	.zero		1


	//   ....[39]....
        /*0330*/ 	.word	0x000004d0
        /*0334*/ 	.word	0x000000ff
        /*0338*/ 	.word	0x000001c0
        /*033c*/ 	.short	0x0100
        /*033e*/ 	.byte	0x08
	.zero		1


	//   ....[40]....
        /*0340*/ 	.word	0x000004e0
        /*0344*/ 	.word	0x000000ff
        /*0348*/ 	.word	0x000000a0
        /*034c*/ 	.short	0x0100
        /*034e*/ 	.byte	0x08
	.zero		1


	//   ....[41]....
        /*0350*/ 	.word	0x000004f0
        /*0354*/ 	.word	0x000000ff
        /*0358*/ 	.word	0x000001c8
        /*035c*/ 	.short	0x0100
        /*035e*/ 	.byte	0x08
	.zero		1


	//   ....[42]....
        /*0360*/ 	.word	0x00000500
        /*0364*/ 	.word	0x000000ff
        /*0368*/ 	.word	0x000000a8
        /*036c*/ 	.short	0x0100
        /*036e*/ 	.byte	0x08
	.zero		1


	//   ....[43]....
        /*0370*/ 	.word	0x00000510
        /*0374*/ 	.word	0x000000ff
        /*0378*/ 	.word	0x000001d0
        /*037c*/ 	.short	0x0100
        /*037e*/ 	.byte	0x08
	.zero		1


	//   ....[44]....
        /*0380*/ 	.word	0x00000520
        /*0384*/ 	.word	0x000000ff
        /*0388*/ 	.word	0x000000b0
        /*038c*/ 	.short	0x0100
        /*038e*/ 	.byte	0x08
	.zero		1


	//   ....[45]....
        /*0390*/ 	.word	0x00000530
        /*0394*/ 	.word	0x000000ff
        /*0398*/ 	.word	0x000001d8
        /*039c*/ 	.short	0x0100
        /*039e*/ 	.byte	0x08
	.zero		1


	//   ....[46]....
        /*03a0*/ 	.word	0x00000540
        /*03a4*/ 	.word	0x000000ff
        /*03a8*/ 	.word	0x000000b8
        /*03ac*/ 	.short	0x0100
        /*03ae*/ 	.byte	0x08
	.zero		1


	//   ....[47]....
        /*03b0*/ 	.word	0x00000550
        /*03b4*/ 	.word	0x000000ff
        /*03b8*/ 	.word	0x000001e0
        /*03bc*/ 	.short	0x0100
        /*03be*/ 	.byte	0x08
	.zero		1


	//   ....[48]....
        /*03c0*/ 	.word	0x00000560
        /*03c4*/ 	.word	0x000000ff
        /*03c8*/ 	.word	0x000000c0
        /*03cc*/ 	.short	0x0100
        /*03ce*/ 	.byte	0x08
	.zero		1


	//   ....[49]....
        /*03d0*/ 	.word	0x00000570
        /*03d4*/ 	.word	0x000000ff
        /*03d8*/ 	.word	0x000001e8
        /*03dc*/ 	.short	0x0100
        /*03de*/ 	.byte	0x08
	.zero		1


	//   ....[50]....
        /*03e0*/ 	.word	0x00000580
        /*03e4*/ 	.word	0x000000ff
        /*03e8*/ 	.word	0x000000c8
        /*03ec*/ 	.short	0x0100
        /*03ee*/ 	.byte	0x08
	.zero		1


	//   ....[51]....
        /*03f0*/ 	.word	0x00000590
        /*03f4*/ 	.word	0x000000ff
        /*03f8*/ 	.word	0x000001f0
        /*03fc*/ 	.short	0x0100
        /*03fe*/ 	.byte	0x08
	.zero		1


	//   ....[52]....
        /*0400*/ 	.word	0x000005a0
        /*0404*/ 	.word	0x000000ff
        /*0408*/ 	.word	0x000000d0
        /*040c*/ 	.short	0x0100
        /*040e*/ 	.byte	0x08
	.zero		1


	//   ....[53]....
        /*0410*/ 	.word	0x000005b0
        /*0414*/ 	.word	0x000000ff
        /*0418*/ 	.word	0x000001f8
        /*041c*/ 	.short	0x0100
        /*041e*/ 	.byte	0x08
	.zero		1


	//   ....[54]....
        /*0420*/ 	.word	0x000005c0
        /*0424*/ 	.word	0x000000ff
        /*0428*/ 	.word	0x000000d8
        /*042c*/ 	.short	0x0100
        /*042e*/ 	.byte	0x08
	.zero		1


	//   ....[55]....
        /*0430*/ 	.word	0x000005d0
        /*0434*/ 	.word	0x000000ff
        /*0438*/ 	.word	0x00000200
        /*043c*/ 	.short	0x0100
        /*043e*/ 	.byte	0x08
	.zero		1


	//   ....[56]....
        /*0440*/ 	.word	0x000005e0
        /*0444*/ 	.word	0x000000ff
        /*0448*/ 	.word	0x000000e0
        /*044c*/ 	.short	0x0100
        /*044e*/ 	.byte	0x08
	.zero		1


	//   ....[57]....
        /*0450*/ 	.word	0x000005f0
        /*0454*/ 	.word	0x000000ff
        /*0458*/ 	.word	0x00000208
        /*045c*/ 	.short	0x0100
        /*045e*/ 	.byte	0x08
	.zero		1


	//   ....[58]....
        /*0460*/ 	.word	0x00000600
        /*0464*/ 	.word	0x000000ff
        /*0468*/ 	.word	0x000000e8
        /*046c*/ 	.short	0x0100
        /*046e*/ 	.byte	0x08
	.zero		1


	//   ....[59]....
        /*0470*/ 	.word	0x00000610
        /*0474*/ 	.word	0x000000ff
        /*0478*/ 	.word	0x00000210
        /*047c*/ 	.short	0x0100
        /*047e*/ 	.byte	0x08
	.zero		1


	//   ....[60]....
        /*0480*/ 	.word	0x00000620
        /*0484*/ 	.word	0x000000ff
        /*0488*/ 	.word	0x000000f0
        /*048c*/ 	.short	0x0100
        /*048e*/ 	.byte	0x08
	.zero		1


	//   ....[61]....
        /*0490*/ 	.word	0x00000630
        /*0494*/ 	.word	0x000000ff
        /*0498*/ 	.word	0x00000218
        /*049c*/ 	.short	0x0100
        /*049e*/ 	.byte	0x08
	.zero		1


	//   ....[62]....
        /*04a0*/ 	.word	0x00000640
        /*04a4*/ 	.word	0x000000ff
        /*04a8*/ 	.word	0x000000f8
        /*04ac*/ 	.short	0x0100
        /*04ae*/ 	.byte	0x08
	.zero		1


	//   ....[63]....
        /*04b0*/ 	.word	0x00000650
        /*04b4*/ 	.word	0x000000ff
        /*04b8*/ 	.word	0x00000220
        /*04bc*/ 	.short	0x0100
        /*04be*/ 	.byte	0x08
	.zero		1


	//   ....[64]....
        /*04c0*/ 	.word	0x00000660
        /*04c4*/ 	.word	0x000000ff
        /*04c8*/ 	.word	0x00000100
        /*04cc*/ 	.short	0x0100
        /*04ce*/ 	.byte	0x08
	.zero		1


	//   ....[65]....
        /*04d0*/ 	.word	0x00000670
        /*04d4*/ 	.word	0x000000ff
        /*04d8*/ 	.word	0x00000228
        /*04dc*/ 	.short	0x0100
        /*04de*/ 	.byte	0x08
	.zero		1


	//   ....[66]....
        /*04e0*/ 	.word	0x00000680
        /*04e4*/ 	.word	0x000000ff
        /*04e8*/ 	.word	0x00000108
        /*04ec*/ 	.short	0x0100
        /*04ee*/ 	.byte	0x08
	.zero		1


	//   ....[67]....
        /*04f0*/ 	.word	0x00000690
        /*04f4*/ 	.word	0x000000ff
        /*04f8*/ 	.word	0x00000230
        /*04fc*/ 	.short	0x0100
        /*04fe*/ 	.byte	0x08
	.zero		1


	//   ....[68]....
        /*0500*/ 	.word	0x000006a0
        /*0504*/ 	.word	0x000000ff
        /*0508*/ 	.word	0x00000110
        /*050c*/ 	.short	0x0100
        /*050e*/ 	.byte	0x08
	.zero		1


	//   ....[69]....
        /*0510*/ 	.word	0x000006b0
        /*0514*/ 	.word	0x000000ff
        /*0518*/ 	.word	0x00000238
        /*051c*/ 	.short	0x0100
        /*051e*/ 	.byte	0x08
	.zero		1


	//   ....[70]....
        /*0520*/ 	.word	0x000006c0
        /*0524*/ 	.word	0x000000ff
        /*0528*/ 	.word	0x00000118
        /*052c*/ 	.short	0x0100
        /*052e*/ 	.byte	0x08
	.zero		1


	//   ....[71]....
        /*0530*/ 	.word	0x000006d0
        /*0534*/ 	.word	0x000000ff
        /*0538*/ 	.word	0x00000240
        /*053c*/ 	.short	0x0100
        /*053e*/ 	.byte	0x08
	.zero		1


	//   ....[72]....
        /*0540*/ 	.word	0x000006e0
        /*0544*/ 	.word	0x000000ff
        /*0548*/ 	.word	0x00000120
        /*054c*/ 	.short	0x0100
        /*054e*/ 	.byte	0x08
	.zero		1


	//   ....[73]....
        /*0550*/ 	.word	0x000006f0
        /*0554*/ 	.word	0x000000ff
        /*0558*/ 	.word	0x00000248
        /*055c*/ 	.short	0x0100
        /*055e*/ 	.byte	0x08
	.zero		1


	//   ....[74]....
        /*0560*/ 	.word	0x00000a10
        /*0564*/ 	.word	0x000000ff
        /*0568*/ 	.word	0x00000280
        /*056c*/ 	.short	0x0100
        /*056e*/ 	.byte	0x08
	.zero		1


	//   ....[75]....
        /*0570*/ 	.word	0x00000a80
        /*0574*/ 	.word	0x000000ff
        /*0578*/ 	.word	0x00000288
        /*057c*/ 	.short	0x0100
        /*057e*/ 	.byte	0x08
	.zero		1


	//   ....[76]....
        /*0580*/ 	.word	0x00000aa0
        /*0584*/ 	.word	0x000000ff
        /*0588*/ 	.word	0x00000260
        /*058c*/ 	.short	0x0100
        /*058e*/ 	.byte	0x09
	.zero		1


	//   ....[77]....
        /*0590*/ 	.word	0x00000ab0
        /*0594*/ 	.word	0x000000ff
        /*0598*/ 	.word	0x00000268
        /*059c*/ 	.short	0x0100
        /*059e*/ 	.byte	0x09
	.zero		1


	//   ....[78]....
        /*05a0*/ 	.word	0x00000ac0
        /*05a4*/ 	.word	0x000000ff
        /*05a8*/ 	.word	0x00000270
        /*05ac*/ 	.short	0x0100
        /*05ae*/ 	.byte	0x09
	.zero		1


	//   ....[79]....
        /*05b0*/ 	.word	0x00000ad0
        /*05b4*/ 	.word	0x000000ff
        /*05b8*/ 	.word	0x00000278
        /*05bc*/ 	.short	0x0100
        /*05be*/ 	.byte	0x09
	.zero		1


	//   ....[80]....
        /*05c0*/ 	.word	0x00001a30
        /*05c4*/ 	.word	0x000000ff
        /*05c8*/ 	.word	0xfffffff8
        /*05cc*/ 	.short	0x010a
        /*05ce*/ 	.byte	0x2b
	.zero		1


	//   ....[81]....
        /*05d0*/ 	.word	0x00001bf0
        /*05d4*/ 	.word	0x00000003
        /*05d8*/ 	.word	0x00000000
        /*05dc*/ 	.short	0x010a
        /*05de*/ 	.byte	0x3f
	.zero		1


	//   ....[82]....
        /*05e0*/ 	.word	0x00001c30
        /*05e4*/ 	.word	0x00000003
        /*05e8*/ 	.word	0x00000000
        /*05ec*/ 	.short	0x010a
        /*05ee*/ 	.byte	0x3f
	.zero		1


	//   ....[83]....
        /*05f0*/ 	.word	0x00001e30
        /*05f4*/ 	.word	0x000000ff
        /*05f8*/ 	.word	0x00000000
        /*05fc*/ 	.short	0x010a
        /*05fe*/ 	.byte	0x04
	.zero		1


	//   ....[84]....
        /*0600*/ 	.word	0x00001e70
        /*0604*/ 	.word	0x000000ff
        /*0608*/ 	.word	0x00000000
        /*060c*/ 	.short	0x010a
        /*060e*/ 	.byte	0x04
	.zero		1


	//   ....[85]....
        /*0610*/ 	.word	0x00001fd0
        /*0614*/ 	.word	0x000000ff
        /*0618*/ 	.word	0x00000000
        /*061c*/ 	.short	0x0101
        /*061e*/ 	.byte	0x04
	.zero		1


	//   ....[86]....
        /*0620*/ 	.word	0x000020d0
        /*0624*/ 	.word	0x00000003
        /*0628*/ 	.word	0x00000000
        /*062c*/ 	.short	0x0101
        /*062e*/ 	.byte	0x30
	.zero		1


	//   ....[87]....
        /*0630*/ 	.word	0x000021c0
        /*0634*/ 	.word	0x000000ff
        /*0638*/ 	.word	0x00000000
        /*063c*/ 	.short	0x0101
        /*063e*/ 	.byte	0x04
	.zero		1


	//   ....[88]....
        /*0640*/ 	.word	0x00002230
        /*0644*/ 	.word	0x000000ff
        /*0648*/ 	.word	0x00000008
        /*064c*/ 	.short	0x010a
        /*064e*/ 	.byte	0x2b
	.zero		1


	//   ....[89]....
        /*0650*/ 	.word	0x000036a0
        /*0654*/ 	.word	0x00000000
        /*0658*/ 	.word	0x00000000
        /*065c*/ 	.short	0x0101
        /*065e*/ 	.byte	0x30
	.zero		1


	//   ....[90]....
        /*0660*/ 	.word	0x00003fc0
        /*0664*/ 	.word	0x0000000b
        /*0668*/ 	.word	0x00000128
        /*066c*/ 	.short	0x010a
        /*066e*/ 	.byte	0x3f
	.zero		1


	//   ....[91]....
        /*0670*/ 	.word	0x000043d0
        /*0674*/ 	.word	0x00000006
        /*0678*/ 	.word	0x00000288
        /*067c*/ 	.short	0x0101
        /*067e*/ 	.byte	0x3f
	.zero		1


	//   ....[92]....
        /*0680*/ 	.word	0x00004ae0
        /*0684*/ 	.word	0x00000007
        /*0688*/ 	.word	0x00000000
        /*068c*/ 	.short	0x010a
        /*068e*/ 	.byte	0x3f
	.zero		1


	//   ....[93]....
        /*0690*/ 	.word	0x00004b60
        /*0694*/ 	.word	0x00000009
        /*0698*/ 	.word	0x00000000
        /*069c*/ 	.short	0x010a
        /*069e*/ 	.byte	0x3f
	.zero		1


	//   ....[94]....
        /*06a0*/ 	.word	0x00004bf0
        /*06a4*/ 	.word	0x00000006
        /*06a8*/ 	.word	0x00000000
        /*06ac*/ 	.short	0x010a
        /*06ae*/ 	.byte	0x3f
	.zero		1


	//   ....[95]....
        /*06b0*/ 	.word	0x00004c80
        /*06b4*/ 	.word	0x00000009
        /*06b8*/ 	.word	0x00000000
        /*06bc*/ 	.short	0x010a
        /*06be*/ 	.byte	0x3f
	.zero		1


	//   ....[96]....
        /*06c0*/ 	.word	0x00004d10
        /*06c4*/ 	.word	0x00000006
        /*06c8*/ 	.word	0x00000000
        /*06cc*/ 	.short	0x010a
        /*06ce*/ 	.byte	0x3f
	.zero		1


	//   ....[97]....
        /*06d0*/ 	.word	0x00004da0
        /*06d4*/ 	.word	0x00000009
        /*06d8*/ 	.word	0x00000000
        /*06dc*/ 	.short	0x010a
        /*06de*/ 	.byte	0x3f
	.zero		1


	//   ....[98]....
        /*06e0*/ 	.word	0x00004e30
        /*06e4*/ 	.word	0x00000006
        /*06e8*/ 	.word	0x00000000
        /*06ec*/ 	.short	0x010a
        /*06ee*/ 	.byte	0x3f
	.zero		1


	//   ....[99]....
        /*06f0*/ 	.word	0x00004ec0
        /*06f4*/ 	.word	0x00000009
        /*06f8*/ 	.word	0x00000000
        /*06fc*/ 	.short	0x010a
        /*06fe*/ 	.byte	0x3f
	.zero		1


	//   ....[100]....
        /*0700*/ 	.word	0x00004f50
        /*0704*/ 	.word	0x00000006
        /*0708*/ 	.word	0x00000000
        /*070c*/ 	.short	0x010a
        /*070e*/ 	.byte	0x3f
	.zero		1


	//   ....[101]....
        /*0710*/ 	.word	0x00004fe0
        /*0714*/ 	.word	0x00000009
        /*0718*/ 	.word	0x00000000
        /*071c*/ 	.short	0x010a
        /*071e*/ 	.byte	0x3f
	.zero		1


	//   ....[102]....
        /*0720*/ 	.word	0x00005070
        /*0724*/ 	.word	0x00000006
        /*0728*/ 	.word	0x00000000
        /*072c*/ 	.short	0x010a
        /*072e*/ 	.byte	0x3f
	.zero		1


	//   ....[103]....
        /*0730*/ 	.word	0x00005100
        /*0734*/ 	.word	0x00000009
        /*0738*/ 	.word	0x00000000
        /*073c*/ 	.short	0x010a
        /*073e*/ 	.byte	0x3f
	.zero		1


	//   ....[104]....
        /*0740*/ 	.word	0x00005190
        /*0744*/ 	.word	0x00000006
        /*0748*/ 	.word	0x00000000
        /*074c*/ 	.short	0x010a
        /*074e*/ 	.byte	0x3f
	.zero		1


	//   ....[105]....
        /*0750*/ 	.word	0x00005220
        /*0754*/ 	.word	0x00000009
        /*0758*/ 	.word	0x00000000
        /*075c*/ 	.short	0x010a
        /*075e*/ 	.byte	0x3f
	.zero		1


	//   ....[106]....
        /*0760*/ 	.word	0x000052b0
        /*0764*/ 	.word	0x00000006
        /*0768*/ 	.word	0x00000000
        /*076c*/ 	.short	0x010a
        /*076e*/ 	.byte	0x3f
	.zero		1


	//   ....[107]....
        /*0770*/ 	.word	0x00005340
        /*0774*/ 	.word	0x00000009
        /*0778*/ 	.word	0x00000000
        /*077c*/ 	.short	0x010a
        /*077e*/ 	.byte	0x3f
	.zero		1


	//   ....[108]....
        /*0780*/ 	.word	0x000053d0
        /*0784*/ 	.word	0x00000006
        /*0788*/ 	.word	0x00000000
        /*078c*/ 	.short	0x010a
        /*078e*/ 	.byte	0x3f
	.zero		1


	//   ....[109]....
        /*0790*/ 	.word	0x00005460
        /*0794*/ 	.word	0x00000009
        /*0798*/ 	.word	0x00000000
        /*079c*/ 	.short	0x010a
        /*079e*/ 	.byte	0x3f
	.zero		1


	//   ....[110]....
        /*07a0*/ 	.word	0x000054f0
        /*07a4*/ 	.word	0x00000006
        /*07a8*/ 	.word	0x00000000
        /*07ac*/ 	.short	0x010a
        /*07ae*/ 	.byte	0x3f
	.zero		1


	//   ....[111]....
        /*07b0*/ 	.word	0x00005580
        /*07b4*/ 	.word	0x00000009
        /*07b8*/ 	.word	0x00000000
        /*07bc*/ 	.short	0x010a
        /*07be*/ 	.byte	0x3f
	.zero		1


	//   ....[112]....
        /*07c0*/ 	.word	0x00005610
        /*07c4*/ 	.word	0x00000006
        /*07c8*/ 	.word	0x00000000
        /*07cc*/ 	.short	0x010a
        /*07ce*/ 	.byte	0x3f
	.zero		1


	//   ....[113]....
        /*07d0*/ 	.word	0x000056a0
        /*07d4*/ 	.word	0x00000009
        /*07d8*/ 	.word	0x00000000
        /*07dc*/ 	.short	0x010a
        /*07de*/ 	.byte	0x3f
	.zero		1


	//   ....[114]....
        /*07e0*/ 	.word	0x00005730
        /*07e4*/ 	.word	0x00000006
        /*07e8*/ 	.word	0x00000000
        /*07ec*/ 	.short	0x010a
        /*07ee*/ 	.byte	0x3f
	.zero		1


	//   ....[115]....
        /*07f0*/ 	.word	0x000057c0
        /*07f4*/ 	.word	0x00000009
        /*07f8*/ 	.word	0x00000000
        /*07fc*/ 	.short	0x010a
        /*07fe*/ 	.byte	0x3f
	.zero		1


	//   ....[116]....
        /*0800*/ 	.word	0x00005850
        /*0804*/ 	.word	0x00000006
        /*0808*/ 	.word	0x00000000
        /*080c*/ 	.short	0x010a
        /*080e*/ 	.byte	0x3f
	.zero		1


	//   ....[117]....
        /*0810*/ 	.word	0x000058e0
        /*0814*/ 	.word	0x00000009
        /*0818*/ 	.word	0x00000000
        /*081c*/ 	.short	0x010a
        /*081e*/ 	.byte	0x3f
	.zero		1


	//   ....[118]....
        /*0820*/ 	.word	0x00005970
        /*0824*/ 	.word	0x00000006
        /*0828*/ 	.word	0x00000000
        /*082c*/ 	.short	0x010a
        /*082e*/ 	.byte	0x3f
	.zero		1


	//   ....[119]....
        /*0830*/ 	.word	0x00005a00
        /*0834*/ 	.word	0x00000009
        /*0838*/ 	.word	0x00000000
        /*083c*/ 	.short	0x010a
        /*083e*/ 	.byte	0x3f
	.zero		1


	//   ....[120]....
        /*0840*/ 	.word	0x00005a90
        /*0844*/ 	.word	0x00000006
        /*0848*/ 	.word	0x00000000
        /*084c*/ 	.short	0x010a
        /*084e*/ 	.byte	0x3f
	.zero		1


	//   ....[121]....
        /*0850*/ 	.word	0x00005b20
        /*0854*/ 	.word	0x00000009
        /*0858*/ 	.word	0x00000000
        /*085c*/ 	.short	0x010a
        /*085e*/ 	.byte	0x3f
	.zero		1


	//   ....[122]....
        /*0860*/ 	.word	0x00005bb0
        /*0864*/ 	.word	0x00000006
        /*0868*/ 	.word	0x00000000
        /*086c*/ 	.short	0x010a
        /*086e*/ 	.byte	0x3f
	.zero		1


	//   ....[123]....
        /*0870*/ 	.word	0x00005c40
        /*0874*/ 	.word	0x00000009
        /*0878*/ 	.word	0x00000000
        /*087c*/ 	.short	0x010a
        /*087e*/ 	.byte	0x3f
	.zero		1


	//   ....[124]....
        /*0880*/ 	.word	0x00005cd0
        /*0884*/ 	.word	0x00000006
        /*0888*/ 	.word	0x00000000
        /*088c*/ 	.short	0x010a
        /*088e*/ 	.byte	0x3f
	.zero		1


	//   ....[125]....
        /*0890*/ 	.word	0x00005d60
        /*0894*/ 	.word	0x00000009
        /*0898*/ 	.word	0x00000000
        /*089c*/ 	.short	0x010a
        /*089e*/ 	.byte	0x3f
	.zero		1


	//   ....[126]....
        /*08a0*/ 	.word	0x00005df0
        /*08a4*/ 	.word	0x00000006
        /*08a8*/ 	.word	0x00000000
        /*08ac*/ 	.short	0x010a
        /*08ae*/ 	.byte	0x3f
	.zero		1


	//   ....[127]....
        /*08b0*/ 	.word	0x00005e80
        /*08b4*/ 	.word	0x00000009
        /*08b8*/ 	.word	0x00000000
        /*08bc*/ 	.short	0x010a
        /*08be*/ 	.byte	0x3f
	.zero		1


	//   ....[128]....
        /*08c0*/ 	.word	0x00005f10
        /*08c4*/ 	.word	0x00000003
        /*08c8*/ 	.word	0x00000000
        /*08cc*/ 	.short	0x010a
        /*08ce*/ 	.byte	0x3f
	.zero		1


	//   ....[129]....
        /*08d0*/ 	.word	0x00005f80
        /*08d4*/ 	.word	0x00000003
        /*08d8*/ 	.word	0xfffffff8
        /*08dc*/ 	.short	0x010a
        /*08de*/ 	.byte	0x3f
	.zero		1


	//   ....[130]....
        /*08e0*/ 	.word	0x00005fd0
        /*08e4*/ 	.word	0x00000003
        /*08e8*/ 	.word	0x00000000
        /*08ec*/ 	.short	0x010a
        /*08ee*/ 	.byte	0x3f
	.zero		1


	//   ....[131]....
        /*08f0*/ 	.word	0x00006030
        /*08f4*/ 	.word	0x00000004
        /*08f8*/ 	.word	0x00000000
        /*08fc*/ 	.short	0x010a
        /*08fe*/ 	.byte	0x3f
	.zero		1


	//   ....[132]....
        /*0900*/ 	.word	0x00006090
        /*0904*/ 	.word	0x00000003
        /*0908*/ 	.word	0x00000008
        /*090c*/ 	.short	0x010a
        /*090e*/ 	.byte	0x3f
	.zero		1


	//   ....[133]....
        /*0910*/ 	.word	0x00006160
        /*0914*/ 	.word	0x0000000b
        /*0918*/ 	.word	0x00000128
        /*091c*/ 	.short	0x010a
        /*091e*/ 	.byte	0x3f
	.zero		1


	//   ....[134]....
        /*0920*/ 	.word	0x00006230
        /*0924*/ 	.word	0x00000007
        /*0928*/ 	.word	0x00000000
        /*092c*/ 	.short	0x010a
        /*092e*/ 	.byte	0x3f
	.zero		1


	//   ....[135]....
        /*0930*/ 	.word	0x00006280
        /*0934*/ 	.word	0x00000009
        /*0938*/ 	.word	0x00000000
        /*093c*/ 	.short	0x010a
        /*093e*/ 	.byte	0x3f
	.zero		1


	//   ....[136]....
        /*0940*/ 	.word	0x000062d0
        /*0944*/ 	.word	0x00000006
        /*0948*/ 	.word	0x00000000
        /*094c*/ 	.short	0x010a
        /*094e*/ 	.byte	0x3f
	.zero		1


	//   ....[137]....
        /*0950*/ 	.word	0x00006320
        /*0954*/ 	.word	0x00000009
        /*0958*/ 	.word	0x00000000
        /*095c*/ 	.short	0x010a
        /*095e*/ 	.byte	0x3f
	.zero		1


	//   ....[138]....
        /*0960*/ 	.word	0x00006370
        /*0964*/ 	.word	0x00000006
        /*0968*/ 	.word	0x00000000
        /*096c*/ 	.short	0x010a
        /*096e*/ 	.byte	0x3f
	.zero		1


	//   ....[139]....
        /*0970*/ 	.word	0x000063c0
        /*0974*/ 	.word	0x00000009
        /*0978*/ 	.word	0x00000000
        /*097c*/ 	.short	0x010a
        /*097e*/ 	.byte	0x3f
	.zero		1


	//   ....[140]....
        /*0980*/ 	.word	0x00006410
        /*0984*/ 	.word	0x00000006
        /*0988*/ 	.word	0x00000000
        /*098c*/ 	.short	0x010a
        /*098e*/ 	.byte	0x3f
	.zero		1


	//   ....[141]....
        /*0990*/ 	.word	0x00006460
        /*0994*/ 	.word	0x00000009
        /*0998*/ 	.word	0x00000000
        /*099c*/ 	.short	0x010a
        /*099e*/ 	.byte	0x3f
	.zero		1


	//   ....[142]....
        /*09a0*/ 	.word	0x000064b0
        /*09a4*/ 	.word	0x00000006
        /*09a8*/ 	.word	0x00000000
        /*09ac*/ 	.short	0x010a
        /*09ae*/ 	.byte	0x3f
	.zero		1


	//   ....[143]....
        /*09b0*/ 	.word	0x00006500
        /*09b4*/ 	.word	0x00000009
        /*09b8*/ 	.word	0x00000000
        /*09bc*/ 	.short	0x010a
        /*09be*/ 	.byte	0x3f
	.zero		1


	//   ....[144]....
        /*09c0*/ 	.word	0x00006550
        /*09c4*/ 	.word	0x00000006
        /*09c8*/ 	.word	0x00000000
        /*09cc*/ 	.short	0x010a
        /*09ce*/ 	.byte	0x3f
	.zero		1


	//   ....[145]....
        /*09d0*/ 	.word	0x000065a0
        /*09d4*/ 	.word	0x00000009
        /*09d8*/ 	.word	0x00000000
        /*09dc*/ 	.short	0x010a
        /*09de*/ 	.byte	0x3f
	.zero		1


	//   ....[146]....
        /*09e0*/ 	.word	0x000065f0
        /*09e4*/ 	.word	0x00000006
        /*09e8*/ 	.word	0x00000000
        /*09ec*/ 	.short	0x010a
        /*09ee*/ 	.byte	0x3f
	.zero		1


	//   ....[147]....
        /*09f0*/ 	.word	0x00006640
        /*09f4*/ 	.word	0x00000009
        /*09f8*/ 	.word	0x00000000
        /*09fc*/ 	.short	0x010a
        /*09fe*/ 	.byte	0x3f
	.zero		1


	//   ....[148]....
        /*0a00*/ 	.word	0x00006690
        /*0a04*/ 	.word	0x00000006
        /*0a08*/ 	.word	0x00000000
        /*0a0c*/ 	.short	0x010a
        /*0a0e*/ 	.byte	0x3f
	.zero		1


	//   ....[149]....
        /*0a10*/ 	.word	0x000066e0
        /*0a14*/ 	.word	0x00000009
        /*0a18*/ 	.word	0x00000000
        /*0a1c*/ 	.short	0x010a
        /*0a1e*/ 	.byte	0x3f
	.zero		1


	//   ....[150]....
        /*0a20*/ 	.word	0x00006730
        /*0a24*/ 	.word	0x00000006
        /*0a28*/ 	.word	0x00000000
        /*0a2c*/ 	.short	0x010a
        /*0a2e*/ 	.byte	0x3f
	.zero		1


	//   ....[151]....
        /*0a30*/ 	.word	0x00006780
        /*0a34*/ 	.word	0x00000009
        /*0a38*/ 	.word	0x00000000
        /*0a3c*/ 	.short	0x010a
        /*0a3e*/ 	.byte	0x3f
	.zero		1


	//   ....[152]....
        /*0a40*/ 	.word	0x000067d0
        /*0a44*/ 	.word	0x00000006
        /*0a48*/ 	.word	0x00000000
        /*0a4c*/ 	.short	0x010a
        /*0a4e*/ 	.byte	0x3f
	.zero		1


	//   ....[153]....
        /*0a50*/ 	.word	0x00006820
        /*0a54*/ 	.word	0x00000009
        /*0a58*/ 	.word	0x00000000
        /*0a5c*/ 	.short	0x010a
        /*0a5e*/ 	.byte	0x3f
	.zero		1


	//   ....[154]....
        /*0a60*/ 	.word	0x00006870
        /*0a64*/ 	.word	0x00000006
        /*0a68*/ 	.word	0x00000000
        /*0a6c*/ 	.short	0x010a
        /*0a6e*/ 	.byte	0x3f
	.zero		1


	//   ....[155]....
        /*0a70*/ 	.word	0x000068c0
        /*0a74*/ 	.word	0x00000009
        /*0a78*/ 	.word	0x00000000
        /*0a7c*/ 	.short	0x010a
        /*0a7e*/ 	.byte	0x3f
	.zero		1


	//   ....[156]....
        /*0a80*/ 	.word	0x00006910
        /*0a84*/ 	.word	0x00000006
        /*0a88*/ 	.word	0x00000000
        /*0a8c*/ 	.short	0x010a
        /*0a8e*/ 	.byte	0x3f
	.zero		1


	//   ....[157]....
        /*0a90*/ 	.word	0x00006960
        /*0a94*/ 	.word	0x00000009
        /*0a98*/ 	.word	0x00000000
        /*0a9c*/ 	.short	0x010a
        /*0a9e*/ 	.byte	0x3f
	.zero		1


	//   ....[158]....
        /*0aa0*/ 	.word	0x000069b0
        /*0aa4*/ 	.word	0x00000006
        /*0aa8*/ 	.word	0x00000000
        /*0aac*/ 	.short	0x010a
        /*0aae*/ 	.byte	0x3f
	.zero		1


	//   ....[159]....
        /*0ab0*/ 	.word	0x00006a00
        /*0ab4*/ 	.word	0x00000009
        /*0ab8*/ 	.word	0x00000000
        /*0abc*/ 	.short	0x010a
        /*0abe*/ 	.byte	0x3f
	.zero		1


	//   ....[160]....
        /*0ac0*/ 	.word	0x00006a50
        /*0ac4*/ 	.word	0x00000006
        /*0ac8*/ 	.word	0x00000000
        /*0acc*/ 	.short	0x010a
        /*0ace*/ 	.byte	0x3f
	.zero		1


	//   ....[161]....
        /*0ad0*/ 	.word	0x00006aa0
        /*0ad4*/ 	.word	0x00000009
        /*0ad8*/ 	.word	0x00000000
        /*0adc*/ 	.short	0x010a
        /*0ade*/ 	.byte	0x3f
	.zero		1


	//   ....[162]....
        /*0ae0*/ 	.word	0x00006af0
        /*0ae4*/ 	.word	0x00000006
        /*0ae8*/ 	.word	0x00000000
        /*0aec*/ 	.short	0x010a
        /*0aee*/ 	.byte	0x3f
	.zero		1


	//   ....[163]....
        /*0af0*/ 	.word	0x00006b40
        /*0af4*/ 	.word	0x00000009
        /*0af8*/ 	.word	0x00000000
        /*0afc*/ 	.short	0x010a
        /*0afe*/ 	.byte	0x3f
	.zero		1


	//   ....[164]....
        /*0b00*/ 	.word	0x00006b90
        /*0b04*/ 	.word	0x00000006
        /*0b08*/ 	.word	0x00000000
        /*0b0c*/ 	.short	0x010a
        /*0b0e*/ 	.byte	0x3f
	.zero		1


	//   ....[165]....
        /*0b10*/ 	.word	0x00006be0
        /*0b14*/ 	.word	0x00000009
        /*0b18*/ 	.word	0x00000000
        /*0b1c*/ 	.short	0x010a
        /*0b1e*/ 	.byte	0x3f
	.zero		1


	//   ....[166]....
        /*0b20*/ 	.word	0x00006c30
        /*0b24*/ 	.word	0x00000006
        /*0b28*/ 	.word	0x00000000
        /*0b2c*/ 	.short	0x010a
        /*0b2e*/ 	.byte	0x3f
	.zero		1


	//   ....[167]....
        /*0b30*/ 	.word	0x00006c80
        /*0b34*/ 	.word	0x00000009
        /*0b38*/ 	.word	0x00000000
        /*0b3c*/ 	.short	0x010a
        /*0b3e*/ 	.byte	0x3f
	.zero		1


	//   ....[168]....
        /*0b40*/ 	.word	0x00006cd0
        /*0b44*/ 	.word	0x00000006
        /*0b48*/ 	.word	0x00000000
        /*0b4c*/ 	.short	0x010a
        /*0b4e*/ 	.byte	0x3f
	.zero		1


	//   ....[169]....
        /*0b50*/ 	.word	0x00006d20
        /*0b54*/ 	.word	0x00000009
        /*0b58*/ 	.word	0x00000000
        /*0b5c*/ 	.short	0x010a
        /*0b5e*/ 	.byte	0x3f
	.zero		1


	//----- nvinfo : EIATTR_NUM_MBARRIERS
	.align		4
.L_37:
        /*0b60*/ 	.byte	0x03, 0x38
        /*0b62*/ 	.short	0x0050


	//----- nvinfo : EIATTR_EXIT_INSTR_OFFSETS
	.align		4
        /*0b64*/ 	.byte	0x04, 0x1c
        /*0b66*/ 	.short	(.L_39 - .L_38)


	//   ....[0]....
.L_38:
        /*0b68*/ 	.word	0x00001600


	//   ....[1]....
        /*0b6c*/ 	.word	0x00001660


	//   ....[2]....
        /*0b70*/ 	.word	0x00003cf0


	//   ....[3]....
        /*0b74*/ 	.word	0x00003d20


	//   ....[4]....
        /*0b78*/ 	.word	0x00005f60


	//----- nvinfo : EIATTR_MAX_THREADS
	.align		4
.L_39:
        /*0b7c*/ 	.byte	0x04, 0x05
        /*0b7e*/ 	.short	(.L_41 - .L_40)
.L_40:
        /*0b80*/ 	.word	0x00000180
        /*0b84*/ 	.word	0x00000001
        /*0b88*/ 	.word	0x00000001


	//----- nvinfo : EIATTR_CRS_STACK_SIZE
	.align		4
.L_41:
        /*0b8c*/ 	.byte	0x04, 0x1e
        /*0b8e*/ 	.short	(.L_43 - .L_42)
.L_42:
        /*0b90*/ 	.word	0x00000000


	//----- nvinfo : EIATTR_CBANK_PARAM_SIZE
	.align		4
.L_43:
        /*0b94*/ 	.byte	0x03, 0x19
        /*0b96*/ 	.short	0x0470


	//----- nvinfo : EIATTR_PARAM_CBANK
	.align		4
        /*0b98*/ 	.byte	0x04, 0x0a
        /*0b9a*/ 	.short	(.L_45 - .L_44)
	.align		4
.L_44:
        /*0b9c*/ 	.word	index@(.nv.constant0._ZN7cutlass13device_kernelINS_4gemm6kernel13GemmUniversalIN4cute5tupleIJiiiiEEENS1_10collective13CollectiveMmaINS1_34MainloopSm90TmaGmmaWarpSpecializedILi37ENS5_IJNS4_1CILi1EEESB_SB_EEENS1_32KernelTmaWarpSpecializedPingpongEEENS5_IJNSA_ILi64EEENSA_ILi32EEESG_EEENS_10bfloat16_tENS5_IJlSB_lEEESI_SJ_NS4_8TiledMMAINS4_8MMA_AtomIJNS4_4SM904GMMA27MMA_64x32x16_F32BF16BF16_SSILNSN_5MajorE0ELSP_0ELNSN_7ScaleInE1ELSQ_1EEEEEENS4_6LayoutISC_NS5_IJNSA_ILi0EEESU_SU_EEEEENS5_IJNS4_10UnderscoreESX_SX_EEEEENS4_13SM90_TMA_LOADENS4_14ComposedLayoutINS4_7SwizzleILi2ELi4ELi3EEENS4_18smem_ptr_flag_bitsILi16EEENST_INS5_IJNSA_ILi8EEESG_EEENS5_IJSG_SB_EEEEEEEvNS4_8identityES10_S1A_vS1B_EENS_8epilogue10collective6detail29Sm90TmaWarpSpecializedAdapterINS1E_15DefaultEpilogueISI_SJ_SJ_NS1D_6thread17LinearCombinationISI_Li1EffLNS1I_9ScaleType4KindE0ELNS_15FloatRoundStyleE2ESI_EENS1_15EpilogueDefaultEEEEEvvEEEEvNT_6ParamsE)
        /*0ba0*/ 	.short	0x0210
        /*0ba2*/ 	.short	0x0470


	//----- nvinfo : EIATTR_SW_WAR
	.align		4
.L_45:
        /*0ba4*/ 	.byte	0x04, 0x36
        /*0ba6*/ 	.short	(.L_47 - .L_46)
.L_46:
        /*0ba8*/ 	.word	0x00000008
.L_47:


//--------------------- .nv.callgraph             --------------------------
	.section	.nv.callgraph,"",@"SHT_CUDA_CALLGRAPH"
	.align	4
	.sectionentsize	8
	.align		4
        /*0000*/ 	.word	0x00000000
	.align		4
        /*0004*/ 	.word	0xffffffff
	.align		4
        /*0008*/ 	.word	index@(_ZN7cutlass13device_kernelINS_4gemm6kernel13GemmUniversalIN4cute5tupleIJiiiiEEENS1_10collective13CollectiveMmaINS1_34MainloopSm90TmaGmmaWarpSpecializedILi37ENS5_IJNS4_1CILi1EEESB_SB_EEENS1_32KernelTmaWarpSpecializedPingpongEEENS5_IJNSA_ILi64EEENSA_ILi32EEESG_EEENS_10bfloat16_tENS5_IJlSB_lEEESI_SJ_NS4_8TiledMMAINS4_8MMA_AtomIJNS4_4SM904GMMA27MMA_64x32x16_F32BF16BF16_SSILNSN_5MajorE0ELSP_0ELNSN_7ScaleInE1ELSQ_1EEEEEENS4_6LayoutISC_NS5_IJNSA_ILi0EEESU_SU_EEEEENS5_IJNS4_10UnderscoreESX_SX_EEEEENS4_13SM90_TMA_LOADENS4_14ComposedLayoutINS4_7SwizzleILi2ELi4ELi3EEENS4_18smem_ptr_flag_bitsILi16EEENST_INS5_IJNSA_ILi8EEESG_EEENS5_IJSG_SB_EEEEEEEvNS4_8identityES10_S1A_vS1B_EENS_8epilogue10collective6detail29Sm90TmaWarpSpecializedAdapterINS1E_15DefaultEpilogueISI_SJ_SJ_NS1D_6thread17LinearCombinationISI_Li1EffLNS1I_9ScaleType4KindE0ELNS_15FloatRoundStyleE2ESI_EENS1_15EpilogueDefaultEEEEEvvEEEEvNT_6ParamsE)
	.align		4
        /*000c*/ 	.word	index@(__assertfail)
	.align		4
        /*0010*/ 	.word	0x00000000
	.align		4
        /*0014*/ 	.word	0xfffffffe
	.align		4
        /*0018*/ 	.word	0x00000000
	.align		4
        /*001c*/ 	.word	0xfffffffd
	.align		4
        /*0020*/ 	.word	0x00000000
	.align		4
        /*0024*/ 	.word	0xfffffffc


//--------------------- .nv.constant4             --------------------------
	.section	.nv.constant4,"a",@progbits
	.align	8
	.align		8
.nv.constant4:
        /*0000*/ 	.dword	__assertfail
	.align		8
        /*0008*/ 	.dword	__unnamed_1
	.align		8
        /*0010*/ 	.dword	_ZN39_INTERNAL_6e34dc5d_4_k_cu_98a61cc6_76704cuda3std3__45__cpo5beginE
	.align		8
        /*0018*/ 	.dword	_ZN39_INTERNAL_6e34dc5d_4_k_cu_98a61cc6_76704cuda3std3__45__cpo3endE
	.align		8
        /*0020*/ 	.dword	_ZN39_INTERNAL_6e34dc5d_4_k_cu_98a61cc6_76704cuda3std3__45__cpo6cbeginE
	.align		8
        /*0028*/ 	.dword	_ZN39_INTERNAL_6e34dc5d_4_k_cu_98a61cc6_76704cuda3std3__45__cpo4cendE
	.align		8
        /*0030*/ 	.dword	_ZN39_INTERNAL_6e34dc5d_4_k_cu_98a61cc6_76704cuda3std3__441_GLOBAL__N__6e34dc5d_4_k_cu_98a61cc6_76706ignoreE
	.align		8
        /*0038*/ 	.dword	_ZN39_INTERNAL_6e34dc5d_4_k_cu_98a61cc6_76704cuda3std3__419piecewise_constructE
	.align		8
        /*0040*/ 	.dword	_ZN39_INTERNAL_6e34dc5d_4_k_cu_98a61cc6_76704cuda3std3__48in_placeE
	.align		8
        /*0048*/ 	.dword	_ZN39_INTERNAL_6e34dc5d_4_k_cu_98a61cc6_76704cuda3std6ranges3__45__cpo4swapE
	.align		8
        /*0050*/ 	.dword	_ZN39_INTERNAL_6e34dc5d_4_k_cu_98a61cc6_76704cuda3std6ranges3__45__cpo9iter_moveE
	.align		8
        /*0058*/ 	.dword	_ZN39_INTERNAL_6e34dc5d_4_k_cu_98a61cc6_76704cute7productE
	.align		8
        /*0060*/ 	.dword	_ZN39_INTERNAL_6e34dc5d_4_k_cu_98a61cc6_76704cute1_E
	.align		8
        /*0068*/ 	.dword	$str$22
	.align		8
        /*0070*/ 	.dword	$str$23


//--------------------- .text._ZN7cutlass13device_kernelINS_4gemm6kernel13GemmUniversalIN4cute5tupleIJiiiiEEENS1_10collective13CollectiveMmaINS1_34MainloopSm90TmaGmmaWarpSpecializedILi37ENS5_IJNS4_1CILi1EEESB_SB_EEENS1_32KernelTmaWarpSpecializedPingpongEEENS5_IJNSA_ILi64EEENSA_ILi32EEESG_EEENS_10bfloat16_tENS5_IJlSB_lEEESI_SJ_NS4_8TiledMMAINS4_8MMA_AtomIJNS4_4SM904GMMA27MMA_64x32x16_F32BF16BF16_SSILNSN_5MajorE0ELSP_0ELNSN_7ScaleInE1ELSQ_1EEEEEENS4_6LayoutISC_NS5_IJNSA_ILi0EEESU_SU_EEEEENS5_IJNS4_10UnderscoreESX_SX_EEEEENS4_13SM90_TMA_LOADENS4_14ComposedLayoutINS4_7SwizzleILi2ELi4ELi3EEENS4_18smem_ptr_flag_bitsILi16EEENST_INS5_IJNSA_ILi8EEESG_EEENS5_IJSG_SB_EEEEEEEvNS4_8identityES10_S1A_vS1B_EENS_8epilogue10collective6detail29Sm90TmaWarpSpecializedAdapterINS1E_15DefaultEpilogueISI_SJ_SJ_NS1D_6thread17LinearCombinationISI_Li1EffLNS1I_9ScaleType4KindE0ELNS_15FloatRoundStyleE2ESI_EENS1_15EpilogueDefaultEEEEEvvEEEEvNT_6ParamsE --------------------------
	.section	.text._ZN7cutlass13device_kernelINS_4gemm6kernel13GemmUniversalIN4cute5tupleIJiiiiEEENS1_10collective13CollectiveMmaINS1_34MainloopSm90TmaGmmaWarpSpecializedILi37ENS5_IJNS4_1CILi1EEESB_SB_EEENS1_32KernelTmaWarpSpecializedPingpongEEENS5_IJNSA_ILi64EEENSA_ILi32EEESG_EEENS_10bfloat16_tENS5_IJlSB_lEEESI_SJ_NS4_8TiledMMAINS4_8MMA_AtomIJNS4_4SM904GMMA27MMA_64x32x16_F32BF16BF16_SSILNSN_5MajorE0ELSP_0ELNSN_7ScaleInE1ELSQ_1EEEEEENS4_6LayoutISC_NS5_IJNSA_ILi0EEESU_SU_EEEEENS5_IJNS4_10UnderscoreESX_SX_EEEEENS4_13SM90_TMA_LOADENS4_14ComposedLayoutINS4_7SwizzleILi2ELi4ELi3EEENS4_18smem_ptr_flag_bitsILi16EEENST_INS5_IJNSA_ILi8EEESG_EEENS5_IJSG_SB_EEEEEEEvNS4_8identityES10_S1A_vS1B_EENS_8epilogue10collective6detail29Sm90TmaWarpSpecializedAdapterINS1E_15DefaultEpilogueISI_SJ_SJ_NS1D_6thread17LinearCombinationISI_Li1EffLNS1I_9ScaleType4KindE0ELNS_15FloatRoundStyleE2ESI_EENS1_15EpilogueDefaultEEEEEvvEEEEvNT_6ParamsE,"ax",@progbits
	.align	128
.text._ZN7cutlass13device_kernelINS_4gemm6kernel13GemmUniversalIN4cute5tupleIJiiiiEEENS1_10collective13CollectiveMmaINS1_34MainloopSm90TmaGmmaWarpSpecializedILi37ENS5_IJNS4_1CILi1EEESB_SB_EEENS1_32KernelTmaWarpSpecializedPingpongEEENS5_IJNSA_ILi64EEENSA_ILi32EEESG_EEENS_10bfloat16_tENS5_IJlSB_lEEESI_SJ_NS4_8TiledMMAINS4_8MMA_AtomIJNS4_4SM904GMMA27MMA_64x32x16_F32BF16BF16_SSILNSN_5MajorE0ELSP_0ELNSN_7ScaleInE1ELSQ_1EEEEEENS4_6LayoutISC_NS5_IJNSA_ILi0EEESU_SU_EEEEENS5_IJNS4_10UnderscoreESX_SX_EEEEENS4_13SM90_TMA_LOADENS4_14ComposedLayoutINS4_7SwizzleILi2ELi4ELi3EEENS4_18smem_ptr_flag_bitsILi16EEENST_INS5_IJNSA_ILi8EEESG_EEENS5_IJSG_SB_EEEEEEEvNS4_8identityES10_S1A_vS1B_EENS_8epilogue10collective6detail29Sm90TmaWarpSpecializedAdapterINS1E_15DefaultEpilogueISI_SJ_SJ_NS1D_6thread17LinearCombinationISI_Li1EffLNS1I_9ScaleType4KindE0ELNS_15FloatRoundStyleE2ESI_EENS1_15EpilogueDefaultEEEEEvvEEEEvNT_6ParamsE:
        .type           _ZN7cutlass13device_kernelINS_4gemm6kernel13GemmUniversalIN4cute5tupleIJiiiiEEENS1_10collective13CollectiveMmaINS1_34MainloopSm90TmaGmmaWarpSpecializedILi37ENS5_IJNS4_1CILi1EEESB_SB_EEENS1_32KernelTmaWarpSpecializedPingpongEEENS5_IJNSA_ILi64EEENSA_ILi32EEESG_EEENS_10bfloat16_tENS5_IJlSB_lEEESI_SJ_NS4_8TiledMMAINS4_8MMA_AtomIJNS4_4SM904GMMA27MMA_64x32x16_F32BF16BF16_SSILNSN_5MajorE0ELSP_0ELNSN_7ScaleInE1ELSQ_1EEEEEENS4_6LayoutISC_NS5_IJNSA_ILi0EEESU_SU_EEEEENS5_IJNS4_10UnderscoreESX_SX_EEEEENS4_13SM90_TMA_LOADENS4_14ComposedLayoutINS4_7SwizzleILi2ELi4ELi3EEENS4_18smem_ptr_flag_bitsILi16EEENST_INS5_IJNSA_ILi8EEESG_EEENS5_IJSG_SB_EEEEEEEvNS4_8identityES10_S1A_vS1B_EENS_8epilogue10collective6detail29Sm90TmaWarpSpecializedAdapterINS1E_15DefaultEpilogueISI_SJ_SJ_NS1D_6thread17LinearCombinationISI_Li1EffLNS1I_9ScaleType4KindE0ELNS_15FloatRoundStyleE2ESI_EENS1_15EpilogueDefaultEEEEEvvEEEEvNT_6ParamsE,@function
        .size           _ZN7cutlass13device_kernelINS_4gemm6kernel13GemmUniversalIN4cute5tupleIJiiiiEEENS1_10collective13CollectiveMmaINS1_34MainloopSm90TmaGmmaWarpSpecializedILi37ENS5_IJNS4_1CILi1EEESB_SB_EEENS1_32KernelTmaWarpSpecializedPingpongEEENS5_IJNSA_ILi64EEENSA_ILi32EEESG_EEENS_10bfloat16_tENS5_IJlSB_lEEESI_SJ_NS4_8TiledMMAINS4_8MMA_AtomIJNS4_4SM904GMMA27MMA_64x32x16_F32BF16BF16_SSILNSN_5MajorE0ELSP_0ELNSN_7ScaleInE1ELSQ_1EEEEEENS4_6LayoutISC_NS5_IJNSA_ILi0EEESU_SU_EEEEENS5_IJNS4_10UnderscoreESX_SX_EEEEENS4_13SM90_TMA_LOADENS4_14ComposedLayoutINS4_7SwizzleILi2ELi4ELi3EEENS4_18smem_ptr_flag_bitsILi16EEENST_INS5_IJNSA_ILi8EEESG_EEENS5_IJSG_SB_EEEEEEEvNS4_8identityES10_S1A_vS1B_EENS_8epilogue10collective6detail29Sm90TmaWarpSpecializedAdapterINS1E_15DefaultEpilogueISI_SJ_SJ_NS1D_6thread17LinearCombinationISI_Li1EffLNS1I_9ScaleType4KindE0ELNS_15FloatRoundStyleE2ESI_EENS1_15EpilogueDefaultEEEEEvvEEEEvNT_6ParamsE,(.L_x_168 - _ZN7cutlass13device_kernelINS_4gemm6kernel13GemmUniversalIN4cute5tupleIJiiiiEEENS1_10collective13CollectiveMmaINS1_34MainloopSm90TmaGmmaWarpSpecializedILi37ENS5_IJNS4_1CILi1EEESB_SB_EEENS1_32KernelTmaWarpSpecializedPingpongEEENS5_IJNSA_ILi64EEENSA_ILi32EEESG_EEENS_10bfloat16_tENS5_IJlSB_lEEESI_SJ_NS4_8TiledMMAINS4_8MMA_AtomIJNS4_4SM904GMMA27MMA_64x32x16_F32BF16BF16_SSILNSN_5MajorE0ELSP_0ELNSN_7ScaleInE1ELSQ_1EEEEEENS4_6LayoutISC_NS5_IJNSA_ILi0EEESU_SU_EEEEENS5_IJNS4_10UnderscoreESX_SX_EEEEENS4_13SM90_TMA_LOADENS4_14ComposedLayoutINS4_7SwizzleILi2ELi4ELi3EEENS4_18smem_ptr_flag_bitsILi16EEENST_INS5_IJNSA_ILi8EEESG_EEENS5_IJSG_SB_EEEEEEEvNS4_8identityES10_S1A_vS1B_EENS_8epilogue10collective6detail29Sm90TmaWarpSpecializedAdapterINS1E_15DefaultEpilogueISI_SJ_SJ_NS1D_6thread17LinearCombinationISI_Li1EffLNS1I_9ScaleType4KindE0ELNS_15FloatRoundStyleE2ESI_EENS1_15EpilogueDefaultEEEEEvvEEEEvNT_6ParamsE)
        .other          _ZN7cutlass13device_kernelINS_4gemm6kernel13GemmUniversalIN4cute5tupleIJiiiiEEENS1_10collective13CollectiveMmaINS1_34MainloopSm90TmaGmmaWarpSpecializedILi37ENS5_IJNS4_1CILi1EEESB_SB_EEENS1_32KernelTmaWarpSpecializedPingpongEEENS5_IJNSA_ILi64EEENSA_ILi32EEESG_EEENS_10bfloat16_tENS5_IJlSB_lEEESI_SJ_NS4_8TiledMMAINS4_8MMA_AtomIJNS4_4SM904GMMA27MMA_64x32x16_F32BF16BF16_SSILNSN_5MajorE0ELSP_0ELNSN_7ScaleInE1ELSQ_1EEEEEENS4_6LayoutISC_NS5_IJNSA_ILi0EEESU_SU_EEEEENS5_IJNS4_10UnderscoreESX_SX_EEEEENS4_13SM90_TMA_LOADENS4_14ComposedLayoutINS4_7SwizzleILi2ELi4ELi3EEENS4_18smem_ptr_flag_bitsILi16EEENST_INS5_IJNSA_ILi8EEESG_EEENS5_IJSG_SB_EEEEEEEvNS4_8identityES10_S1A_vS1B_EENS_8epilogue10collective6detail29Sm90TmaWarpSpecializedAdapterINS1E_15DefaultEpilogueISI_SJ_SJ_NS1D_6thread17LinearCombinationISI_Li1EffLNS1I_9ScaleType4KindE0ELNS_15FloatRoundStyleE2ESI_EENS1_15EpilogueDefaultEEEEEvvEEEEvNT_6ParamsE,@"STO_CUDA_ENTRY STV_DEFAULT"
_ZN7cutlass13device_kernelINS_4gemm6kernel13GemmUniversalIN4cute5tupleIJiiiiEEENS1_10collective13CollectiveMmaINS1_34MainloopSm90TmaGmmaWarpSpecializedILi37ENS5_IJNS4_1CILi1EEESB_SB_EEENS1_32KernelTmaWarpSpecializedPingpongEEENS5_IJNSA_ILi64EEENSA_ILi32EEESG_EEENS_10bfloat16_tENS5_IJlSB_lEEESI_SJ_NS4_8TiledMMAINS4_8MMA_AtomIJNS4_4SM904GMMA27MMA_64x32x16_F32BF16BF16_SSILNSN_5MajorE0ELSP_0ELNSN_7ScaleInE1ELSQ_1EEEEEENS4_6LayoutISC_NS5_IJNSA_ILi0EEESU_SU_EEEEENS5_IJNS4_10UnderscoreESX_SX_EEEEENS4_13SM90_TMA_LOADENS4_14ComposedLayoutINS4_7SwizzleILi2ELi4ELi3EEENS4_18smem_ptr_flag_bitsILi16EEENST_INS5_IJNSA_ILi8EEESG_EEENS5_IJSG_SB_EEEEEEEvNS4_8identityES10_S1A_vS1B_EENS_8epilogue10collective6detail29Sm90TmaWarpSpecializedAdapterINS1E_15DefaultEpilogueISI_SJ_SJ_NS1D_6thread17LinearCombinationISI_Li1EffLNS1I_9ScaleType4KindE0ELNS_15FloatRoundStyleE2ESI_EENS1_15EpilogueDefaultEEEEEvvEEEEvNT_6ParamsE:
[----:B------:R-:W0:Y:S02]  /*0000*/  LDC R1, c[0x0][0x28] ;  /* 0x00000a00ff017b82 */ /* 0x000e240000000800 */
[----:B0-----:R-:W-:Y:S01]  /*0010*/  VIADD R1, R1, 0xfffffff8 ;  /* 0xfffffff801017836 */ /* 0x001fe20000000000 */
[----:B------:R-:W0:Y:S01]  /*0020*/  S2R R3, SR_TID.X ;  /* 0x0000000000037919 */ /* 0x000e220000002100 */
[----:B------:R-:W-:Y:S01]  /*0030*/  ELECT P0, URZ, PT ;  /* 0x00000000003f782f */ /* 0x000fe20003800000 */
[----:B------:R-:W-:Y:S01]  /*0040*/  BSSY B0, `(.L_x_0) ;  /* 0x000000f000007945 */ /* 0x000fe20003800000 */
[--C-:B0-----:R-:W-:Y:S02]  /*0050*/  SHF.R.U32.HI R0, RZ, 0x5, R3.reuse ;  /* 0x00000005ff007819 */ /* 0x101fe40000011603 */
[----:B------:R-:W-:-:S03]  /*0060*/  SHF.R.U32.HI R4, RZ, 0x7, R3 ;  /* 0x00000007ff047819 */ /* 0x000fc60000011603 */
[----:B------:R-:W0:Y:S04]  /*0070*/  SHFL.IDX PT, R2, R0, RZ, 0x1f ;  /* 0x00001fff00027589 */ /* 0x000e2800000e0000 */
[----:B------:R1:W2:Y:S01]  /*0080*/  SHFL.IDX PT, R8, R4, RZ, 0x1f ;  /* 0x00001fff04087589 */ /* 0x0002a200000e0000 */
[----:B0-----:R-:W-:-:S13]  /*0090*/  ISETP.NE.OR P0, PT, R2, RZ, !P0 ;  /* 0x000000ff0200720c */ /* 0x001fda0004705670 */
[----:B-12---:R-:W-:Y:S05]  /*00a0*/  @P0 BRA `(.L_x_1) ;  /* 0x0000000000200947 */ /* 0x006fea0003800000 */
[----:B------:R-:W-:Y:S02]  /*00b0*/  ULDC.64 UR4, c[0x0][0x198] ;  /* 0x0000660000047ab9 */ /* 0x000fe40000000a00 */
[----:B------:R-:W-:Y:S02]  /*00c0*/  UIADD3 UR6, UP0, UR4, 0xf0, URZ ;  /* 0x000000f004067890 */ /* 0x000fe4000ff1e03f */
[----:B------:R-:W-:Y:S02]  /*00d0*/  UIADD3 UR4, UP1, UR4, 0x1f0, URZ ;  /* 0x000001f004047890 */ /* 0x000fe4000ff3e03f */
[----:B------:R-:W-:Y:S02]  /*00e0*/  UIADD3.X UR7, URZ, UR5, URZ, UP0, !UPT ;  /* 0x000000053f077290 */ /* 0x000fe400087fe43f */
[----:B------:R-:W-:-:S07]  /*00f0*/  UIADD3.X UR5, URZ, UR5, URZ, UP1, !UPT ;  /* 0x000000053f057290 */ /* 0x000fce0008ffe43f */
[----:B------:R0:W-:Y:S02]  /*0100*/  UTMACCTL.PF [UR6] ;  /* 0x00000000060079b9 */ /* 0x0001e40008040000 */
[----:B------:R0:W-:Y:S02]  /*0110*/  UTMACCTL.PF [UR4] ;  /* 0x00000000040079b9 */ /* 0x0001e40008040000 */
[----:B0-----:R-:W-:Y:S01]  /*0120*/  NOP ;  /* 0x0000000000007918 */ /* 0x001fe20000000000 */
.L_x_1:
[----:B------:R-:W-:Y:S05]  /*0130*/  BSYNC B0 ;  /* 0x0000000000007941 */ /* 0x000fea0003800000 */
.L_x_0:
[----:B------:R-:W0:Y:S02]  /*0140*/  SHFL.IDX PT, R5, R0, RZ, 0x1f ;  /* 0x00001fff00057589 */ /* 0x000e2400000e0000 */
[----:B0-----:R-:W-:-:S13]  /*0150*/  ISETP.NE.AND P0, PT, R5, RZ, PT ;  /* 0x000000ff0500720c */ /* 0x001fda0003f05270 */
[----:B------:R-:W-:Y:S05]  /*0160*/  @P0 BRA `(.L_x_2) ;  /* 0x00000004006c0947 */ /* 0x000fea0003800000 */
[----:B------:R-:W-:Y:S01]  /*0170*/  ELECT P0, URZ, PT ;  /* 0x00000000003f782f */ /* 0x000fe20003800000 */
[----:B------:R-:W-:-:S12]  /*0180*/  BSSY B0, `(.L_x_2) ;  /* 0x0000059000007945 */ /* 0x000fd80003800000 */
[----:B------:R-:W-:Y:S05]  /*0190*/  @!P0 BRA `(.L_x_3) ;  /* 0x00000004005c8947 */ /* 0x000fea0003800000 */
[----:B------:R-:W0:Y:S01]  /*01a0*/  S2UR UR8, SR_CgaCtaId ;  /* 0x00000000000879c3 */ /* 0x000e220000008800 */
[----:B------:R-:W-:Y:S01]  /*01b0*/  UMOV UR4, 0x400 ;  /* 0x0000040000047882 */ /* 0x000fe20000000000 */
[----:B------:R-:W-:Y:S01]  /*01c0*/  UMOV UR5, 0x1 ;  /* 0x0000000100057882 */ /* 0x000fe20000000000 */
[----:B------:R-:W-:Y:S02]  /*01d0*/  UMOV UR6, 0x80 ;  /* 0x0000008000067882 */ /* 0x000fe40000000000 */
[----:B------:R-:W-:-:S04]  /*01e0*/  UIADD3 UR6, -UR6, 0x100000, URZ ;  /* 0x0010000006067890 */ /* 0x000fc8000fffe13f */
[----:B------:R-:W-:Y:S02]  /*01f0*/  USHF.L.U32 UR7, UR6, 0xb, URZ ;  /* 0x0000000b06077899 */ /* 0x000fe4000800063f */
[----:B------:R-:W-:Y:S02]  /*0200*/  USHF.L.U32 UR6, UR6, 0x1, URZ ;  /* 0x0000000106067899 */ /* 0x000fe4000800063f */
[----:B0-----:R-:W-:Y:S02]  /*0210*/  ULEA UR8, UR8, UR4, 0x18 ;  /* 0x0000000408087291 */ /* 0x001fe4000f8ec03f */
[----:B------:R-:W-:-:S04]  /*0220*/  UIADD3 UR4, -UR5, 0x100000, URZ ;  /* 0x0010000005047890 */ /* 0x000fc8000fffe13f */
[----:B------:R-:W-:Y:S02]  /*0230*/  USHF.L.U32 UR5, UR4, 0xb, URZ ;  /* 0x0000000b04057899 */ /* 0x000fe4000800063f */
[----:B------:R-:W-:Y:S01]  /*0240*/  USHF.L.U32 UR4, UR4, 0x1, URZ ;  /* 0x0000000104047899 */ /* 0x000fe2000800063f */
[----:B------:R-:W0:Y:S11]  /*0250*/  FENCE.VIEW.ASYNC.S ;  /* 0x00000000000073c6 */ /* 0x000e360000000000 */
[----:B0-----:R0:W1:Y:S01]  /*0260*/  SYNCS.EXCH.64 URZ, [UR8], UR4 ;  /* 0x00000004083f75b2 */ /* 0x0010620008000100 */
[----:B------:R0:W2:Y:S01]  /*0270*/  SYNCS.EXCH.64 URZ, [UR8+0x128], UR6 ;  /* 0x00012806083f75b2 */ /* 0x0000a20008000100 */
[----:B------:R0:W3:Y:S01]  /*0280*/  SYNCS.EXCH.64 URZ, [UR8+0x8], UR4 ;  /* 0x00000804083f75b2 */ /* 0x0000e20008000100 */
[----:B------:R0:W4:Y:S01]  /*0290*/  SYNCS.EXCH.64 URZ, [UR8+0x130], UR6 ;  /* 0x00013006083f75b2 */ /* 0x0001220008000100 */
[----:B------:R0:W0:Y:S01]  /*02a0*/  SYNCS.EXCH.64 URZ, [UR8+0x10], UR4 ;  /* 0x00001004083f75b2 */ /* 0x0000220008000100 */
        /* <DEDUP_REMOVED lines=69> */
[----:B-1234-:R-:W-:Y:S01]  /*0700*/  NOP ;  /* 0x0000000000007918 */ /* 0x01efe20000000000 */
.L_x_3:
[----:B0-----:R-:W-:Y:S05]  /*0710*/  BSYNC B0 ;  /* 0x0000000000007941 */ /* 0x001fea0003800000 */
.L_x_2:
[----:B------:R-:W0:Y:S01]  /*0720*/  SHFL.IDX PT, R6, R0, RZ, 0x1f ;  /* 0x00001fff00067589 */ /* 0x000e2200000e0000 */
[----:B------:R-:W-:Y:S01]  /*0730*/  ELECT P0, URZ, PT ;  /* 0x00000000003f782f */ /* 0x000fe20003800000 */
[----:B------:R-:W-:Y:S01]  /*0740*/  NOP ;  /* 0x0000000000007918 */ /* 0x000fe20000000000 */
[----:B------:R-:W-:Y:S01]  /*0750*/  ELECT P1, URZ, PT ;  /* 0x00000000003f782f */ /* 0x000fe20003820000 */
[----:B------:R1:W2:Y:S01]  /*0760*/  SHFL.IDX PT, R5, R0, RZ, 0x1f ;  /* 0x00001fff00057589 */ /* 0x0002a200000e0000 */
[----:B------:R-:W-:Y:S01]  /*0770*/  UMOV UR4, 0x20 ;  /* 0x0000002000047882 */ /* 0x000fe20000000000 */
[----:B------:R-:W-:Y:S01]  /*0780*/  UMOV UR11, 0x80 ;  /* 0x00000080000b7882 */ /* 0x000fe20000000000 */
[----:B------:R-:W-:Y:S01]  /*0790*/  NOP ;  /* 0x0000000000007918 */ /* 0x000fe20000000000 */
[----:B------:R-:W3:Y:S01]  /*07a0*/  SHFL.IDX PT, R4, R4, RZ, 0x1f ;  /* 0x00001fff04047589 */ /* 0x000ee200000e0000 */
[C---:B------:R-:W-:Y:S01]  /*07b0*/  VIADD R32, R8.reuse, 0xffffffff ;  /* 0xffffffff08207836 */ /* 0x040fe20000000000 */
[----:B------:R-:W-:Y:S01]  /*07c0*/  ULDC.64 UR36, c[0x0][0x208] ;  /* 0x0000820000247ab9 */ /* 0x000fe20000000a00 */
[----:B------:R-:W-:-:S02]  /*07d0*/  ISETP.NE.AND P2, PT, R8, RZ, PT ;  /* 0x000000ff0800720c */ /* 0x000fc40003f45270 */
[----:B-1----:R-:W-:Y:S02]  /*07e0*/  SHF.R.S32.HI R0, RZ, 0x1f, R3 ;  /* 0x0000001fff007819 */ /* 0x002fe40000011403 */
[----:B------:R-:W-:Y:S02]  /*07f0*/  ISETP.GE.U32.AND P3, PT, R32, 0x2, PT ;  /* 0x000000022000780c */ /* 0x000fe40003f66070 */
[----:B------:R-:W-:-:S04]  /*0800*/  LEA.HI R0, R0, R3, RZ, 0x7 ;  /* 0x0000000300007211 */ /* 0x000fc800078f38ff */
[----:B------:R-:W-:Y:S02]  /*0810*/  LOP3.LUT R0, R0, 0xffffff80, RZ, 0xc0, !PT ;  /* 0xffffff8000007812 */ /* 0x000fe400078ec0ff */
[----:B0-----:R-:W-:Y:S02]  /*0820*/  ISETP.NE.OR P0, PT, R6, RZ, !P0 ;  /* 0x000000ff0600720c */ /* 0x001fe40004705670 */
[----:B--2---:R-:W-:Y:S02]  /*0830*/  ISETP.NE.OR P1, PT, R5, RZ, !P1 ;  /* 0x000000ff0500720c */ /* 0x004fe40004f25670 */
[----:B------:R-:W-:Y:S02]  /*0840*/  SHF.R.S32.HI R5, RZ, 0x1f, R2 ;  /* 0x0000001fff057819 */ /* 0x000fe40000011402 */
[----:B---3--:R-:W-:Y:S01]  /*0850*/  R2UR UR43, R4 ;  /* 0x00000000042b72ca */ /* 0x008fe200000e0000 */
[----:B------:R-:W-:Y:S01]  /*0860*/  IMAD.IADD R4, R3, 0x1, -R0 ;  /* 0x0000000103047824 */ /* 0x000fe200078e0a00 */
[----:B------:R-:W-:-:S05]  /*0870*/  LEA.HI R5, R5, R2, RZ, 0x2 ;  /* 0x0000000205057211 */ /* 0x000fca00078f10ff */
[----:B------:R-:W-:Y:S01]  /*0880*/  VOTEU.ALL UP0, P0 ;  /* 0x00000000003f7886 */ /* 0x000fe20000000000 */
[----:B------:R-:W-:Y:S01]  /*0890*/  LOP3.LUT R5, R5, 0xfffffffc, RZ, 0xc0, !PT ;  /* 0xfffffffc05057812 */ /* 0x000fe200078ec0ff */
[----:B------:R-:W-:-:S03]  /*08a0*/  VOTEU.ALL UP1, P1 ;  /* 0x00000000003f7886 */ /* 0x000fc60000820000 */
[----:B------:R-:W0:Y:S01]  /*08b0*/  @!UP0 S2UR UR7, SR_CgaCtaId ;  /* 0x00000000000789c3 */ /* 0x000e220000008800 */
[----:B------:R-:W-:Y:S01]  /*08c0*/  @!UP0 UMOV UR6, 0x400 ;  /* 0x0000040000068882 */ /* 0x000fe20000000000 */
[----:B------:R-:W-:-:S04]  /*08d0*/  @!UP0 UIADD3 UR4, -UR4, 0x100000, URZ ;  /* 0x0010000004048890 */ /* 0x000fc8000fffe13f */
[----:B------:R-:W-:Y:S02]  /*08e0*/  @!UP0 USHF.L.U32 UR5, UR4, 0xb, URZ ;  /* 0x0000000b04058899 */ /* 0x000fe4000800063f */
[----:B------:R-:W-:Y:S01]  /*08f0*/  @!UP0 USHF.L.U32 UR4, UR4, 0x1, URZ ;  /* 0x0000000104048899 */ /* 0x000fe2000800063f */
[----:B------:R-:W-:Y:S01]  /*0900*/  IMAD.IADD R5, R2, 0x1, -R5 ;  /* 0x0000000102057824 */ /* 0x000fe200078e0a05 */
[----:B------:R-:W-:Y:S01]  /*0910*/  @!UP1 UMOV UR9, 0x400 ;  /* 0x0000040000099882 */ /* 0x000fe20000000000 */
[----:B------:R-:W-:Y:S01]  /*0920*/  VOTEU.ALL UP2, P1 ;  /* 0x00000000003f7886 */ /* 0x000fe20000840000 */
[----:B------:R-:W-:Y:S01]  /*0930*/  VOTEU.ALL UP3, P1 ;  /* 0x00000000003f7886 */ /* 0x000fe20000860000 */
[----:B------:R-:W-:Y:S01]  /*0940*/  VOTEU.ALL UP4, P1 ;  /* 0x00000000003f7886 */ /* 0x000fe20000880000 */
[----:B------:R-:W1:Y:S01]  /*0950*/  @!UP1 S2UR UR10, SR_CgaCtaId ;  /* 0x00000000000a99c3 */ /* 0x000e620000008800 */
[----:B------:R-:W-:Y:S01]  /*0960*/  VOTEU.ALL UP5, P1 ;  /* 0x00000000003f7886 */ /* 0x000fe200008a0000 */
[----:B0-----:R-:W-:-:S02]  /*0970*/  @!UP0 ULEA UR8, UR7, UR6, 0x18 ;  /* 0x0000000607088291 */ /* 0x001fc4000f8ec03f */
[----:B------:R-:W-:-:S04]  /*0980*/  @!UP1 UIADD3 UR6, -UR11, 0x100000, URZ ;  /* 0x001000000b069890 */ /* 0x000fc8000fffe13f */
[----:B------:R-:W-:Y:S02]  /*0990*/  @!UP1 USHF.L.U32 UR7, UR6, 0xb, URZ ;  /* 0x0000000b06079899 */ /* 0x000fe4000800063f */
[----:B------:R-:W-:Y:S01]  /*09a0*/  @!UP1 USHF.L.U32 UR6, UR6, 0x1, URZ ;  /* 0x0000000106069899 */ /* 0x000fe2000800063f */
[----:B------:R-:W-:Y:S01]  /*09b0*/  VOTEU.ALL UP0, P0 ;  /* 0x00000000003f7886 */ /* 0x000fe20000000000 */
[----:B-1----:R-:W-:Y:S01]  /*09c0*/  @!UP1 ULEA UR9, UR10, UR9, 0x18 ;  /* 0x000000090a099291 */ /* 0x002fe2000f8ec03f */
[----:B------:R-:W-:Y:S02]  /*09d0*/  VOTEU.ALL UP1, P0 ;  /* 0x00000000003f7886 */ /* 0x000fe40000020000 */
[----:B------:R-:W-:Y:S01]  /*09e0*/  ULDC.64 UR10, c[0x0][0x598] ;  /* 0x00016600000a7ab9 */ /* 0x000fe20000000a00 */
[----:B------:R-:W-:Y:S01]  /*09f0*/  ISETP.NE.AND P0, PT, R5, 0x3, PT ;  /* 0x000000030500780c */ /* 0x000fe20003f05270 */
[----:B------:R-:W0:Y:S02]  /*0a00*/  FENCE.VIEW.ASYNC.S ;  /* 0x00000000000073c6 */ /* 0x000e240000000000 */
[----:B0-----:R0:W1:Y:S01]  /*0a10*/  @!UP0 SYNCS.EXCH.64 URZ, [UR8+0x280], UR4 ;  /* 0x00028004083f85b2 */ /* 0x0010620008000100 */
[----:B------:R-:W-:-:S02]  /*0a20*/  ISETP.NE.U32.AND P1, PT, RZ, UR10, PT ;  /* 0x0000000aff007c0c */ /* 0x000fc4000bf25070 */
[----:B------:R-:W-:Y:S02]  /*0a30*/  ISETP.EQ.OR P0, PT, R5, RZ, !P0 ;  /* 0x000000ff0500720c */ /* 0x000fe40004702670 */
[----:B------:R-:W-:Y:S02]  /*0a40*/  ISETP.NE.AND.EX P1, PT, RZ, UR11, PT, P1 ;  /* 0x0000000bff007c0c */ /* 0x000fe4000bf25310 */
[----:B------:R-:W-:-:S04]  /*0a50*/  ISETP.EQ.AND P0, PT, R8, RZ, P0 ;  /* 0x000000ff0800720c */ /* 0x000fc80000702270 */
[----:B------:R-:W-:-:S04]  /*0a60*/  SEL R16, RZ, 0x1, !P0 ;  /* 0x00000001ff107807 */ /* 0x000fc80004000000 */
[----:B------:R-:W-:Y:S01]  /*0a70*/  SEL R16, R16, 0x2, P3 ;  /* 0x0000000210107807 */ /* 0x000fe20001800000 */
[----:B------:R0:W1:Y:S01]  /*0a80*/  @!UP1 SYNCS.EXCH.64 URZ, [UR8+0x288], UR4 ;  /* 0x00028804083f95b2 */ /* 0x0000620008000100 */
[----:B------:R-:W-:Y:S01]  /*0a90*/  NOP ;  /* 0x0000000000007918 */ /* 0x000fe20000000000 */
[----:B------:R0:W1:Y:S01]  /*0aa0*/  @!UP2 SYNCS.EXCH.64 URZ, [UR9+0x260], UR6 ;  /* 0x00026006093fa5b2 */ /* 0x0000620008000100 */
[----:B------:R0:W1:Y:S01]  /*0ab0*/  @!UP3 SYNCS.EXCH.64 URZ, [UR9+0x268], UR6 ;  /* 0x00026806093fb5b2 */ /* 0x0000620008000100 */
[----:B------:R0:W1:Y:S01]  /*0ac0*/  @!UP4 SYNCS.EXCH.64 URZ, [UR9+0x270], UR6 ;  /* 0x00027006093fc5b2 */ /* 0x0000620008000100 */
[----:B------:R0:W1:Y:S01]  /*0ad0*/  @!UP5 SYNCS.EXCH.64 URZ, [UR9+0x278], UR6 ;  /* 0x00027806093fd5b2 */ /* 0x0000620008000100 */
[----:B------:R-:W-:Y:S01]  /*0ae0*/  NOP ;  /* 0x0000000000007918 */ /* 0x000fe20000000000 */
[----:B-1----:R-:W-:Y:S06]  /*0af0*/  BAR.SYNC.DEFER_BLOCKING 0x0 ;  /* 0x0000000000007b1d */ /* 0x002fec0000010000 */
[----:B0-----:R-:W-:Y:S05]  /*0b00*/  @!P1 BRA `(.L_x_4) ;  /* 0x00000000001c9947 */ /* 0x001fea0003800000 */
[----:B------:R-:W0:Y:S02]  /*0b10*/  LDC.64 R6, c[0x0][0x598] ;  /* 0x00016600ff067b82 */ /* 0x000e240000000a00 */
[----:B0-----:R-:W2:Y:S02]  /*0b20*/  LDG.E.64 R6, desc[UR36][R6.64] ;  /* 0x0000002406067981 */ /* 0x001ea4000c1e1b00 */
[----:B--2---:R-:W-:-:S04]  /*0b30*/  ISETP.NE.U32.AND P0, PT, R6, RZ, PT ;  /* 0x000000ff0600720c */ /* 0x004fc80003f05070 */
[----:B------:R-:W-:-:S13]  /*0b40*/  ISETP.NE.AND.EX P0, PT, R7, RZ, PT, P0 ;  /* 0x000000ff0700720c */ /* 0x000fda0003f05300 */
[----:B------:R-:W-:Y:S05]  /*0b50*/  @!P0 BRA `(.L_x_4) ;  /* 0x0000000000088947 */ /* 0x000fea0003800000 */
[----:B------:R1:W5:Y:S01]  /*0b60*/  LD.E R40, desc[UR36][R6.64] ;  /* 0x0000002406287980 */ /* 0x000362000c101900 */
[----:B------:R-:W-:Y:S05]  /*0b70*/  BRA `(.L_x_5) ;  /* 0x0000000000247947 */ /* 0x000fea0003800000 */
.L_x_4:
[----:B------:R-:W-:Y:S02]  /*0b80*/  ULDC.64 UR4, c[0x0][0x588] ;  /* 0x0001620000047ab9 */ /* 0x000fe40000000a00 */
[----:B------:R-:W-:-:S04]  /*0b90*/  ISETP.NE.U32.AND P0, PT, RZ, UR4, PT ;  /* 0x00000004ff007c0c */ /* 0x000fc8000bf05070 */
[----:B------:R-:W-:-:S13]  /*0ba0*/  ISETP.NE.AND.EX P0, PT, RZ, UR5, PT, P0 ;  /* 0x00000005ff007c0c */ /* 0x000fda000bf05300 */
[----:B------:R-:W-:Y:S05]  /*0bb0*/  @!P0 BRA `(.L_x_6) ;  /* 0x00000000000c8947 */ /* 0x000fea0003800000 */
[----:B------:R-:W0:Y:S02]  /*0bc0*/  LDC.64 R40, c[0x0][0x588] ;  /* 0x00016200ff287b82 */ /* 0x000e240000000a00 */
[----:B0-----:R0:W5:Y:S01]  /*0bd0*/  LDG.E R40, desc[UR36][R40.64] ;  /* 0x0000002428287981 */ /* 0x001162000c1e1900 */
[----:B------:R-:W-:Y:S05]  /*0be0*/  BRA `(.L_x_5) ;  /* 0x0000000000087947 */ /* 0x000fea0003800000 */
.L_x_6:
[----:B------:R-:W-:Y:S02]  /*0bf0*/  ULDC UR4, c[0x0][0x580] ;  /* 0x0001600000047ab9 */ /* 0x000fe40000000800 */
[----:B------:R-:W-:-:S07]  /*0c00*/  IMAD.U32 R40, RZ, RZ, UR4 ;  /* 0x00000004ff287e24 */ /* 0x000fce000f8e00ff */
.L_x_5:
[----:B------:R-:W-:Y:S02]  /*0c10*/  ULDC.64 UR4, c[0x0][0x5a0] ;  /* 0x0001680000047ab9 */ /* 0x000fe40000000a00 */
[----:B------:R-:W-:-:S04]  /*0c20*/  ISETP.NE.U32.AND P0, PT, RZ, UR4, PT ;  /* 0x00000004ff007c0c */ /* 0x000fc8000bf05070 */
[----:B------:R-:W-:-:S13]  /*0c30*/  ISETP.NE.AND.EX P0, PT, RZ, UR5, PT, P0 ;  /* 0x00000005ff007c0c */ /* 0x000fda000bf05300 */
[----:B------:R-:W-:Y:S05]  /*0c40*/  @!P0 BRA `(.L_x_7) ;  /* 0x00000000001c8947 */ /* 0x000fea0003800000 */
[----:B-1----:R-:W1:Y:S02]  /*0c50*/  LDC.64 R6, c[0x0][0x5a0] ;  /* 0x00016800ff067b82 */ /* 0x002e640000000a00 */
[----:B-1----:R-:W2:Y:S02]  /*0c60*/  LDG.E.64 R6, desc[UR36][R6.64] ;  /* 0x0000002406067981 */ /* 0x002ea4000c1e1b00 */
[----:B--2---:R-:W-:-:S04]  /*0c70*/  ISETP.NE.U32.AND P0, PT, R6, RZ, PT ;  /* 0x000000ff0600720c */ /* 0x004fc80003f05070 */
[----:B------:R-:W-:-:S13]  /*0c80*/  ISETP.NE.AND.EX P0, PT, R7, RZ, PT, P0 ;  /* 0x000000ff0700720c */ /* 0x000fda0003f05300 */
[----:B------:R-:W-:Y:S05]  /*0c90*/  @!P0 BRA `(.L_x_7) ;  /* 0x0000000000088947 */ /* 0x000fea0003800000 */
[----:B0-----:R2:W5:Y:S01]  /*0ca0*/  LD.E R41, desc[UR36][R6.64] ;  /* 0x0000002406297980 */ /* 0x001562000c101900 */
[----:B------:R-:W-:Y:S05]  /*0cb0*/  BRA `(.L_x_8) ;  /* 0x0000000000247947 */ /* 0x000fea0003800000 */
.L_x_7:
[----:B------:R-:W-:Y:S02]  /*0cc0*/  ULDC.64 UR4, c[0x0][0x590] ;  /* 0x0001640000047ab9 */ /* 0x000fe40000000a00 */
[----:B------:R-:W-:-:S04]  /*0cd0*/  ISETP.NE.U32.AND P0, PT, RZ, UR4, PT ;  /* 0x00000004ff007c0c */ /* 0x000fc8000bf05070 */
[----:B------:R-:W-:-:S13]  /*0ce0*/  ISETP.NE.AND.EX P0, PT, RZ, UR5, PT, P0 ;  /* 0x00000005ff007c0c */ /* 0x000fda000bf05300 */
[----:B------:R-:W-:Y:S05]  /*0cf0*/  @!P0 BRA `(.L_x_9) ;  /* 0x00000000000c8947 */ /* 0x000fea0003800000 */
[----:B-1----:R-:W0:Y:S02]  /*0d00*/  LDC.64 R6, c[0x0][0x590] ;  /* 0x00016400ff067b82 */ /* 0x002e240000000a00 */
[----:B0-----:R0:W5:Y:S01]  /*0d10*/  LDG.E R41, desc[UR36][R6.64] ;  /* 0x0000002406297981 */ /* 0x001162000c1e1900 */
[----:B------:R-:W-:Y:S05]  /*0d20*/  BRA `(.L_x_8) ;  /* 0x0000000000087947 */ /* 0x000fea0003800000 */
.L_x_9:
[----:B------:R-:W-:Y:S02]  /*0d30*/  ULDC UR4, c[0x0][0x584] ;  /* 0x0001610000047ab9 */ /* 0x000fe40000000800 */
[----:B0-----:R-:W-:-:S07]  /*0d40*/  IMAD.U32 R41, RZ, RZ, UR4 ;  /* 0x00000004ff297e24 */ /* 0x001fce000f8e00ff */
.L_x_8:
[----:B------:R-:W3:Y:S01]  /*0d50*/  LDC R23, c[0x0][0x65c] ;  /* 0x00019700ff177b82 */ /* 0x000ee20000000800 */
[----:B------:R-:W4:Y:S01]  /*0d60*/  S2R R20, SR_CTAID.Y ;  /* 0x0000000000147919 */ /* 0x000f220000002600 */
[----:B------:R-:W-:Y:S01]  /*0d70*/  ISETP.NE.AND P0, PT, R8, 0x2, PT ;  /* 0x000000020800780c */ /* 0x000fe20003f05270 */
[----:B------:R-:W-:Y:S01]  /*0d80*/  ULDC UR6, c[0x0][0x28c] ;  /* 0x0000a30000067ab9 */ /* 0x000fe20000000800 */
[----:B------:R-:W-:Y:S01]  /*0d90*/  UMOV UR38, URZ ;  /* 0x0000003f00267c82 */ /* 0x000fe20008000000 */
[----:B012---:R-:W0:Y:S01]  /*0da0*/  S2R R6, SR_CTAID.X ;  /* 0x0000000000067919 */ /* 0x007e220000002500 */
[----:B------:R-:W-:Y:S01]  /*0db0*/  UIADD3 UR6, UR6, 0x1f, URZ ;  /* 0x0000001f06067890 */ /* 0x000fe2000fffe03f */
[----:B------:R-:W-:Y:S01]  /*0dc0*/  UMOV UR39, URZ ;  /* 0x0000003f00277c82 */ /* 0x000fe20008000000 */
[----:B------:R-:W-:Y:S02]  /*0dd0*/  ULDC.64 UR8, c[0x0][0x650] ;  /* 0x0001940000087ab9 */ /* 0x000fe40000000a00 */
[----:B------:R-:W-:-:S04]  /*0de0*/  USHF.R.S32.HI UR7, URZ, 0x1f, UR6 ;  /* 0x0000001f3f077899 */ /* 0x000fc80008011406 */
[----:B------:R-:W-:-:S04]  /*0df0*/  ULEA.HI UR7, UR7, UR6, URZ, 0x5 ;  /* 0x0000000607077291 */ /* 0x000fc8000f8f283f */
[----:B------:R-:W-:Y:S01]  /*0e00*/  USHF.R.S32.HI UR40, URZ, 0x5, UR7 ;  /* 0x000000053f287899 */ /* 0x000fe20008011407 */
[----:B---3--:R-:W-:-:S13]  /*0e10*/  ISETP.NE.AND P1, PT, R23, 0x1, PT ;  /* 0x000000011700780c */ /* 0x008fda0003f25270 */
[----:B------:R-:W0:Y:S01]  /*0e20*/  @P1 LDC R19, c[0x0][0x10] ;  /* 0x00000400ff131b82 */ /* 0x000e220000000800 */
[----:B----4-:R-:W-:Y:S02]  /*0e30*/  @P1 IMAD.MOV.U32 R8, RZ, RZ, R20 ;  /* 0x000000ffff081224 */ /* 0x010fe400078e0014 */
[----:B------:R-:W-:Y:S02]  /*0e40*/  @P1 IMAD.MOV.U32 R9, RZ, RZ, RZ ;  /* 0x000000ffff091224 */ /* 0x000fe400078e00ff */
[----:B------:R-:W-:-:S03]  /*0e50*/  @P1 IMAD.MOV.U32 R7, RZ, RZ, RZ ;  /* 0x000000ffff071224 */ /* 0x000fc600078e00ff */
[----:B------:R-:W1:Y:S01]  /*0e60*/  @!P1 LDC R11, c[0x0][0xc] ;  /* 0x00000300ff0b9b82 */ /* 0x000e620000000800 */
[----:B------:R-:W-:Y:S01]  /*0e70*/  ULDC UR4, c[0x0][0xc] ;  /* 0x0000030000047ab9 */ /* 0x000fe20000000800 */
[----:B------:R-:W-:Y:S02]  /*0e80*/  ULDC UR5, c[0x0][0x10] ;  /* 0x0000040000057ab9 */ /* 0x000fe40000000800 */
[----:B------:R-:W-:-:S04]  /*0e90*/  UIMAD.WIDE.U32 UR4, UR4, UR5, URZ ;  /* 0x00000005040472a5 */ /* 0x000fc8000f8e003f */
[----:B------:R-:W2:Y:S01]  /*0ea0*/  LDC R0, c[0x0][0x14] ;  /* 0x00000500ff007b82 */ /* 0x000ea20000000800 */
[----:B0-----:R-:W-:-:S04]  /*0eb0*/  @P1 IMAD.WIDE.U32 R18, R6, R19, R8 ;  /* 0x0000001306121225 */ /* 0x001fc800078e0008 */
[----:B------:R-:W-:Y:S02]  /*0ec0*/  @P1 IMAD.IADD R2, R19, 0x1, R7 ;  /* 0x0000000113021824 */ /* 0x000fe400078e0207 */
[----:B------:R-:W-:Y:S02]  /*0ed0*/  IMAD.MOV.U32 R7, RZ, RZ, RZ ;  /* 0x000000ffff077224 */ /* 0x000fe400078e00ff */
[----:B-1----:R-:W-:-:S04]  /*0ee0*/  @!P1 IMAD.WIDE.U32 R8, R11, R20, R6 ;  /* 0x000000140b089225 */ /* 0x002fc800078e0006 */
[----:B------:R-:W-:Y:S02]  /*0ef0*/  @!P1 IMAD.MOV.U32 R18, RZ, RZ, R8 ;  /* 0x000000ffff129224 */ /* 0x000fe400078e0008 */
[----:B--2---:R-:W-:-:S04]  /*0f00*/  IMAD.WIDE.U32 R12, R0, UR4, RZ ;  /* 0x00000004000c7c25 */ /* 0x004fc8000f8e00ff */
[----:B------:R-:W-:Y:S01]  /*0f10*/  IMAD R10, R0, UR5, RZ ;  /* 0x00000005000a7c24 */ /* 0x000fe2000f8e02ff */
[----:B------:R0:W-:Y:S01]  /*0f20*/  STL.64 [R1], R12 ;  /* 0x0000000c01007387 */ /* 0x0001e20000100a00 */
[----:B------:R-:W-:Y:S02]  /*0f30*/  @!P1 IMAD.MOV.U32 R2, RZ, RZ, R9 ;  /* 0x000000ffff029224 */ /* 0x000fe400078e0009 */
[----:B------:R-:W-:Y:S01]  /*0f40*/  IMAD.IADD R10, R13, 0x1, R10 ;  /* 0x000000010d0a7824 */ /* 0x000fe200078e020a */
[----:B------:R-:W-:Y:S06]  /*0f50*/  @P0 BRA `(.L_x_10) ;  /* 0x0000000000280947 */ /* 0x000fec0003800000 */
[----:B------:R-:W-:Y:S01]  /*0f60*/  UIMAD.WIDE.U32 UR4, UR40, -0x45306eb3, URZ ;  /* 0xbacf914d280478a5 */ /* 0x000fe2000f8e003f */
[----:B------:R-:W-:Y:S01]  /*0f70*/  IADD3 R18, P0, R18, R12, RZ ;  /* 0x0000000c12127210 */ /* 0x000fe20007f1e0ff */
[----:B------:R-:W-:Y:S02]  /*0f80*/  UISETP.GE.U32.AND UP0, UPT, UR40, 0x25, UPT ;  /* 0x000000252800788c */ /* 0x000fe4000bf06070 */
[----:B------:R-:W-:Y:S02]  /*0f90*/  UIADD3 UR4, -UR5, UR40, URZ ;  /* 0x0000002805047290 */ /* 0x000fe4000fffe13f */
[----:B------:R-:W-:Y:S01]  /*0fa0*/  IMAD.X R2, R10, 0x1, R2, P0 ;  /* 0x000000010a027824 */ /* 0x000fe200000e0602 */
[----:B------:R-:W-:Y:S01]  /*0fb0*/  UMOV UR39, URZ ;  /* 0x0000003f00277c82 */ /* 0x000fe20008000000 */
[----:B------:R-:W-:-:S04]  /*0fc0*/  ULEA.HI UR4, UR4, UR5, URZ, 0x1f ;  /* 0x0000000504047291 */ /* 0x000fc8000f8ff83f */
[----:B------:R-:W-:-:S04]  /*0fd0*/  USHF.R.U32.HI UR4, URZ, 0x5, UR4 ;  /* 0x000000053f047899 */ /* 0x000fc80008011604 */
[----:B------:R-:W-:Y:S02]  /*0fe0*/  @UP0 ULOP3.LUT UR39, UR4, 0x1, URZ, 0xc0, !UPT ;  /* 0x0000000104270892 */ /* 0x000fe4000f8ec03f */
[----:B------:R-:W-:-:S12]  /*0ff0*/  UIMAD UR38, UR4, -0x25, UR40 ;  /* 0xffffffdb042678a4 */ /* 0x000fd8000f8e0228 */
.L_x_10:
[----:B------:R-:W-:Y:S01]  /*1000*/  ISETP.GE.U32.AND P0, PT, R18, UR8, PT ;  /* 0x0000000812007c0c */ /* 0x000fe2000bf06070 */
[----:B------:R-:W-:Y:S01]  /*1010*/  IMAD.MOV.U32 R19, RZ, RZ, -0x1 ;  /* 0xffffffffff137424 */ /* 0x000fe200078e00ff */
[----:B------:R-:W-:Y:S01]  /*1020*/  PRMT R0, RZ, 0x7610, R0 ;  /* 0x00007610ff007816 */ /* 0x000fe20000000000 */
[----:B------:R-:W-:Y:S01]  /*1030*/  IMAD.MOV.U32 R22, RZ, RZ, -0x1 ;  /* 0xffffffffff167424 */ /* 0x000fe200078e00ff */
[----:B------:R-:W-:Y:S01]  /*1040*/  ISETP.GE.U32.AND.EX P0, PT, R2, UR9, PT, P0 ;  /* 0x0000000902007c0c */ /* 0x000fe2000bf06100 */
[----:B------:R-:W-:-:S12]  /*1050*/  IMAD.MOV.U32 R17, RZ, RZ, -0x1 ;  /* 0xffffffffff117424 */ /* 0x000fd800078e00ff */
[----:B------:R-:W-:Y:S05]  /*1060*/  @P0 BRA `(.L_x_11) ;  /* 0x00000004005c0947 */ /* 0x000fea0003800000 */
[----:B------:R-:W1:Y:S01]  /*1070*/  LDC.64 R24, c[0x0][0x628] ;  /* 0x00018a00ff187b82 */ /* 0x000e620000000a00 */
[----:B------:R-:W-:Y:S02]  /*1080*/  IMAD.MOV.U32 R8, RZ, RZ, R18 ;  /* 0x000000ffff087224 */ /* 0x000fe400078e0012 */
[----:B------:R-:W-:-:S05]  /*1090*/  IMAD.MOV.U32 R9, RZ, RZ, R2 ;  /* 0x000000ffff097224 */ /* 0x000fca00078e0002 */
[----:B------:R-:W2:Y:S08]  /*10a0*/  LDC R0, c[0x0][0x630] ;  /* 0x00018c00ff007b82 */ /* 0x000eb00000000800 */
[----:B------:R-:W3:Y:S01]  /*10b0*/  LDC.64 R26, c[0x0][0x620] ;  /* 0x00018800ff1a7b82 */ /* 0x000ee20000000a00 */
[----:B-1----:R-:W-:-:S04]  /*10c0*/  ISETP.NE.U32.AND P0, PT, R24, RZ, PT ;  /* 0x000000ff1800720c */ /* 0x002fc80003f05070 */
[----:B------:R-:W-:-:S13]  /*10d0*/  ISETP.NE.AND.EX P0, PT, R25, RZ, PT, P0 ;  /* 0x000000ff1900720c */ /* 0x000fda0003f05300 */
[----:B--23--:R-:W-:Y:S05]  /*10e0*/  @!P0 BRA `(.L_x_12) ;  /* 0x0000000000288947 */ /* 0x00cfea0003800000 */
[----:B------:R-:W1:Y:S02]  /*10f0*/  LDC R11, c[0x0][0x634] ;  /* 0x00018d00ff0b7b82 */ /* 0x000e640000000800 */
[----:B-1----:R-:W-:-:S05]  /*1100*/  IADD3 R11, P0, R18, R11, RZ ;  /* 0x0000000b120b7210 */ /* 0x002fca0007f1e0ff */
[----:B------:R-:W-:-:S04]  /*1110*/  IMAD.X R17, RZ, RZ, R2, P0 ;  /* 0x000000ffff117224 */ /* 0x000fc800000e0602 */
[----:B------:R-:W-:-:S04]  /*1120*/  IMAD.WIDE.U32 R8, R17, R24, RZ ;  /* 0x0000001811087225 */ /* 0x000fc800078e00ff */
[----:B0-----:R-:W-:-:S04]  /*1130*/  IMAD.WIDE.U32 R12, P0, R11, R25, R8 ;  /* 0x000000190b0c7225 */ /* 0x001fc80007800008 */
[----:B------:R-:W-:-:S04]  /*1140*/  IMAD.WIDE.U32 R8, R11, R24, RZ ;  /* 0x000000180b087225 */ /* 0x000fc800078e00ff */
[----:B------:R-:W-:Y:S01]  /*1150*/  IMAD.X R15, RZ, RZ, RZ, P0 ;  /* 0x000000ffff0f7224 */ /* 0x000fe200000e06ff */
[----:B------:R-:W-:Y:S01]  /*1160*/  IADD3 RZ, P0, R9, R12, RZ ;  /* 0x0000000c09ff7210 */ /* 0x000fe20007f1e0ff */
[----:B------:R-:W-:-:S04]  /*1170*/  IMAD.MOV.U32 R14, RZ, RZ, R13 ;  /* 0x000000ffff0e7224 */ /* 0x000fc800078e000d */
[----:B------:R-:W-:-:S08]  /*1180*/  IMAD.WIDE.U32.X R8, R17, R25, R14, P0 ;  /* 0x0000001911087225 */ /* 0x000fd000000e040e */
.L_x_12:
[-CC-:B------:R-:W-:Y:S01]  /*1190*/  SHF.R.U64 R30, R8, R0.reuse, R9.reuse ;  /* 0x00000000081e7219 */ /* 0x180fe20000001209 */
[----:B------:R-:W1:Y:S01]  /*11a0*/  LDC R14, c[0x0][0x618] ;  /* 0x00018600ff0e7b82 */ /* 0x000e620000000800 */
[----:B------:R-:W-:Y:S01]  /*11b0*/  SHF.R.U32.HI R7, RZ, R0, R9 ;  /* 0x00000000ff077219 */ /* 0x000fe20000011609 */
[----:B------:R-:W-:Y:S01]  /*11c0*/  ULDC UR4, c[0x0][0x150] ;  /* 0x0000540000047ab9 */ /* 0x000fe20000000800 */
[----:B------:R-:W-:Y:S01]  /*11d0*/  IADD3 R11, P0, RZ, -R30, RZ ;  /* 0x8000001eff0b7210 */ /* 0x000fe20007f1e0ff */
[----:B------:R-:W-:Y:S01]  /*11e0*/  IMAD.MOV.U32 R19, RZ, RZ, R2 ;  /* 0x000000ffff137224 */ /* 0x000fe200078e0002 */
[----:B------:R-:W-:-:S03]  /*11f0*/  I2FP.F32.U32 R0, R6 ;  /* 0x0000000600007245 */ /* 0x000fc60000201000 */
[----:B------:R-:W2:Y:S01]  /*1200*/  LDC.64 R28, c[0x0][0x640] ;  /* 0x00019000ff1c7b82 */ /* 0x000ea20000000a00 */
[----:B0-----:R-:W-:Y:S02]  /*1210*/  IMAD.X R13, RZ, RZ, ~R7, P0 ;  /* 0x000000ffff0d7224 */ /* 0x001fe400000e0e07 */
[----:B------:R-:W-:Y:S01]  /*1220*/  FMUL R0, R0, UR4 ;  /* 0x0000000400007c20 */ /* 0x000fe20008400000 */
[----:B------:R-:W-:Y:S01]  /*1230*/  IMAD.WIDE.U32 R8, R11, R26, R18 ;  /* 0x0000001a0b087225 */ /* 0x000fe200078e0012 */
[----:B------:R-:W-:-:S03]  /*1240*/  ULDC UR4, c[0x0][0x154] ;  /* 0x0000550000047ab9 */ /* 0x000fc60000000800 */
[----:B------:R-:W-:Y:S01]  /*1250*/  IMAD R12, R13, R26, RZ ;  /* 0x0000001a0d0c7224 */ /* 0x000fe200078e02ff */
[----:B------:R-:W0:Y:S01]  /*1260*/  LDC R7, c[0x0][0x144] ;  /* 0x00005100ff077b82 */ /* 0x000e220000000800 */
[----:B------:R-:W3:Y:S02]  /*1270*/  F2I.U32.TRUNC.NTZ R0, R0 ;  /* 0x0000000000007305 */ /* 0x000ee4000020f000 */
[----:B------:R-:W-:-:S04]  /*1280*/  IMAD R11, R11, R27, R12 ;  /* 0x0000001b0b0b7224 */ /* 0x000fc800078e020c */
[----:B------:R-:W-:Y:S01]  /*1290*/  IMAD.IADD R9, R9, 0x1, R11 ;  /* 0x0000000109097824 */ /* 0x000fe200078e020b */
[----:B------:R-:W4:Y:S04]  /*12a0*/  LDC R24, c[0x0][0x608] ;  /* 0x00018200ff187b82 */ /* 0x000f280000000800 */
[----:B-1----:R-:W-:Y:S02]  /*12b0*/  SHF.R.U64 R22, R8, R14, R9 ;  /* 0x0000000e08167219 */ /* 0x002fe40000001209 */
[----:B------:R-:W-:Y:S02]  /*12c0*/  I2FP.F32.U32 R8, R20 ;  /* 0x0000001400087245 */ /* 0x000fe40000201000 */
[----:B------:R-:W1:Y:S01]  /*12d0*/  LDC R12, c[0x0][0x658] ;  /* 0x00019600ff0c7b82 */ /* 0x000e620000000800 */
[----:B--2---:R-:W-:Y:S01]  /*12e0*/  ISETP.NE.U32.AND P0, PT, R28, RZ, PT ;  /* 0x000000ff1c00720c */ /* 0x004fe20003f05070 */
[----:B---3--:R-:W-:-:S02]  /*12f0*/  IMAD.MOV R11, RZ, RZ, -R0 ;  /* 0x000000ffff0b7224 */ /* 0x008fc400078e0a00 */
[----:B------:R-:W-:Y:S01]  /*1300*/  FMUL R8, R8, UR4 ;  /* 0x0000000408087c20 */ /* 0x000fe20008400000 */
[----:B------:R-:W-:Y:S02]  /*1310*/  SHF.R.U32.HI R9, RZ, R14, R9 ;  /* 0x0000000eff097219 */ /* 0x000fe40000011609 */
[----:B------:R-:W-:Y:S01]  /*1320*/  ISETP.NE.AND.EX P0, PT, R29, RZ, PT, P0 ;  /* 0x000000ff1d00720c */ /* 0x000fe20003f05300 */
[----:B------:R2:W3:Y:S01]  /*1330*/  F2I.U32.TRUNC.NTZ R15, R8 ;  /* 0x00000008000f7305 */ /* 0x0004e2000020f000 */
[----:B------:R-:W2:Y:S01]  /*1340*/  LDC R17, c[0x0][0x148] ;  /* 0x00005200ff117b82 */ /* 0x000ea20000000800 */
[----:B0-----:R-:W-:Y:S02]  /*1350*/  IMAD R0, R7, R11, R6 ;  /* 0x0000000b07007224 */ /* 0x001fe400078e0206 */
[----:B------:R-:W-:-:S05]  /*1360*/  IMAD.MOV.U32 R11, RZ, RZ, 0x1 ;  /* 0x00000001ff0b7424 */ /* 0x000fca00078e00ff */
[----:B------:R-:W0:Y:S01]  /*1370*/  LDC R21, c[0x0][0x600] ;  /* 0x00018000ff157b82 */ /* 0x000e220000000800 */
[-CC-:B----4-:R-:W-:Y:S02]  /*1380*/  SHF.R.U64 R31, R22, R24.reuse, R9.reuse ;  /* 0x00000018161f7219 */ /* 0x190fe40000001209 */
[----:B------:R-:W-:Y:S01]  /*1390*/  SHF.R.U32.HI R7, RZ, R24, R9 ;  /* 0x00000018ff077219 */ /* 0x000fe20000011609 */
[----:B------:R-:W-:-:S04]  /*13a0*/  IMAD.MOV.U32 R9, RZ, RZ, -0x1 ;  /* 0xffffffffff097424 */ /* 0x000fc800078e00ff */
[----:B------:R-:W4:Y:S01]  /*13b0*/  LDC R25, c[0x0][0x648] ;  /* 0x00019200ff197b82 */ /* 0x000f220000000800 */
[-C--:B-1----:R-:W-:Y:S02]  /*13c0*/  SHF.L.U32 R6, R9, R12.reuse, RZ ;  /* 0x0000000c09067219 */ /* 0x082fe400000006ff */
[--C-:B------:R-:W-:Y:S02]  /*13d0*/  SHF.R.U64 R24, R31, R12, R7.reuse ;  /* 0x0000000c1f187219 */ /* 0x100fe40000001207 */
[----:B------:R-:W-:Y:S02]  /*13e0*/  LOP3.LUT R14, RZ, R6, RZ, 0x33, !PT ;  /* 0x00000006ff0e7212 */ /* 0x000fe400078e33ff */
[-C--:B------:R-:W-:Y:S01]  /*13f0*/  SHF.R.U32.HI R7, RZ, R12.reuse, R7 ;  /* 0x0000000cff077219 */ /* 0x080fe20000011607 */
[----:B------:R-:W1:Y:S01]  /*1400*/  LDC R27, c[0x0][0x638] ;  /* 0x00018e00ff1b7b82 */ /* 0x000e620000000800 */
[----:B------:R-:W-:Y:S01]  /*1410*/  SHF.L.U32 R11, R11, R12, RZ ;  /* 0x0000000c0b0b7219 */ /* 0x000fe200000006ff */
[----:B------:R-:W-:-:S06]  /*1420*/  IMAD.MOV.U32 R6, RZ, RZ, R24 ;  /* 0x000000ffff067224 */ /* 0x000fcc00078e0018 */
[----:B------:R-:W0:Y:S01]  /*1430*/  LDC R26, c[0x0][0x610] ;  /* 0x00018400ff1a7b82 */ /* 0x000e220000000800 */
[----:B--23--:R-:W-:Y:S05]  /*1440*/  @!P0 BRA `(.L_x_13) ;  /* 0x0000000000288947 */ /* 0x00cfea0003800000 */
[----:B------:R-:W2:Y:S02]  /*1450*/  LDC R13, c[0x0][0x64c] ;  /* 0x00019300ff0d7b82 */ /* 0x000ea40000000800 */
[----:B--2---:R-:W-:-:S05]  /*1460*/  IADD3 R13, P0, R24, R13, RZ ;  /* 0x0000000d180d7210 */ /* 0x004fca0007f1e0ff */
[----:B------:R-:W-:-:S04]  /*1470*/  IMAD.X R19, RZ, RZ, R7, P0 ;  /* 0x000000ffff137224 */ /* 0x000fc800000e0607 */
[----:B------:R-:W-:-:S04]  /*1480*/  IMAD.WIDE.U32 R6, R19, R28, RZ ;  /* 0x0000001c13067225 */ /* 0x000fc800078e00ff */
[----:B------:R-:W-:-:S04]  /*1490*/  IMAD.WIDE.U32 R8, P0, R13, R29, R6 ;  /* 0x0000001d0d087225 */ /* 0x000fc80007800006 */
[----:B------:R-:W-:-:S04]  /*14a0*/  IMAD.WIDE.U32 R6, R13, R28, RZ ;  /* 0x0000001c0d067225 */ /* 0x000fc800078e00ff */
[----:B------:R-:W-:Y:S01]  /*14b0*/  IMAD.X R13, RZ, RZ, RZ, P0 ;  /* 0x000000ffff0d7224 */ /* 0x000fe200000e06ff */
[----:B------:R-:W-:Y:S01]  /*14c0*/  IADD3 RZ, P0, R7, R8, RZ ;  /* 0x0000000807ff7210 */ /* 0x000fe20007f1e0ff */
[----:B------:R-:W-:-:S04]  /*14d0*/  IMAD.MOV.U32 R12, RZ, RZ, R9 ;  /* 0x000000ffff0c7224 */ /* 0x000fc800078e0009 */
[----:B------:R-:W-:-:S08]  /*14e0*/  IMAD.WIDE.U32.X R6, R19, R29, R12, P0 ;  /* 0x0000001d13067225 */ /* 0x000fd000000e040c */
.L_x_13:
[----:B----4-:R-:W-:Y:S01]  /*14f0*/  SHF.R.U64 R6, R6, R25, R7 ;  /* 0x0000001906067219 */ /* 0x010fe20000001207 */
[----:B0-----:R-:W-:Y:S01]  /*1500*/  VIADD R7, R21, 0xffffffff ;  /* 0xffffffff15077836 */ /* 0x001fe20000000000 */
[----:B------:R-:W-:Y:S01]  /*1510*/  LOP3.LUT R14, R31, R14, RZ, 0xc0, !PT ;  /* 0x0000000e1f0e7212 */ /* 0x000fe200078ec0ff */
[----:B------:R-:W-:Y:S02]  /*1520*/  IMAD.MOV R15, RZ, RZ, -R15 ;  /* 0x000000ffff0f7224 */ /* 0x000fe400078e0a0f */
[----:B------:R-:W-:Y:S01]  /*1530*/  IMAD.MOV R8, RZ, RZ, -R6 ;  /* 0x000000ffff087224 */ /* 0x000fe200078e0a06 */
[----:B------:R-:W-:Y:S01]  /*1540*/  LOP3.LUT R7, R22, R7, RZ, 0xc0, !PT ;  /* 0x0000000716077212 */ /* 0x000fe200078ec0ff */
[----:B------:R-:W-:Y:S02]  /*1550*/  IMAD R11, R11, R6, R14 ;  /* 0x000000060b0b7224 */ /* 0x000fe400078e020e */
[----:B------:R-:W-:Y:S02]  /*1560*/  @P1 IMAD R0, R17, R15, R20 ;  /* 0x0000000f11001224 */ /* 0x000fe400078e0214 */
[----:B-1----:R-:W-:-:S02]  /*1570*/  IMAD R6, R8, R27, R24 ;  /* 0x0000001b08067224 */ /* 0x002fc400078e0218 */
[----:B------:R-:W-:Y:S02]  /*1580*/  IMAD R19, R11, R26, R0 ;  /* 0x0000001a0b137224 */ /* 0x000fe400078e0200 */
[----:B------:R-:W-:Y:S02]  /*1590*/  IMAD R6, R6, R21, R7 ;  /* 0x0000001506067224 */ /* 0x000fe400078e0207 */
[----:B------:R-:W-:Y:S02]  /*15a0*/  IMAD.MOV.U32 R0, RZ, RZ, 0x1 ;  /* 0x00000001ff007424 */ /* 0x000fe400078e00ff */
[----:B------:R-:W-:Y:S01]  /*15b0*/  IMAD.MOV.U32 R17, RZ, RZ, R30 ;  /* 0x000000ffff117224 */ /* 0x000fe200078e001e */
[----:B------:R-:W-:Y:S02]  /*15c0*/  SEL R22, R6, R19, !P1 ;  /* 0x0000001306167207 */ /* 0x000fe40004800000 */
[----:B------:R-:W-:-:S07]  /*15d0*/  SEL R19, R19, R6, !P1 ;  /* 0x0000000613137207 */ /* 0x000fce0004800000 */
.L_x_11:
[----:B------:R-:W-:Y:S05]  /*15e0*/  @!P2 BRA `(.L_x_14) ;  /* 0x0000002400c4a947 */ /* 0x000fea0003800000 */
[----:B------:R-:W-:-:S13]  /*15f0*/  ISETP.GT.U32.AND P0, PT, R32, 0x1, PT ;  /* 0x000000012000780c */ /* 0x000fda0003f04070 */
[----:B------:R-:W-:Y:S05]  /*1600*/  @P0 EXIT ;  /* 0x000000000000094d */ /* 0x000fea0003800000 */
.L_x_15:
[----:B------:R-:W-:-:S08]  /*1610*/  NOP ;  /* 0x0000000000007918 */ /* 0x000fd00000000000 */
[----:B------:R-:W1:Y:S02]  /*1620*/  USETMAXREG.TRY_ALLOC.CTAPOOL UP0, 0xe8 ;  /* 0x000000e8000079c8 */ /* 0x000e640008000600 */
[----:B-1----:R-:W-:-:S13]  /*1630*/  PLOP3.LUT P0, PT, PT, PT, UP0, 0x80, 0x0 ;  /* 0x000000000000781c */ /* 0x002fda0003f0f008 */
[----:B------:R-:W-:Y:S05]  /*1640*/  @!P0 BRA `(.L_x_15) ;  /* 0xfffffffc00f08947 */ /* 0x000fea000383ffff */
[----:B------:R-:W-:-:S13]  /*1650*/  LOP3.LUT P0, RZ, R0, 0xff, RZ, 0xc0, !PT ;  /* 0x000000ff00ff7812 */ /* 0x000fda000780c0ff */
[----:B------:R-:W-:Y:S05]  /*1660*/  @!P0 EXIT ;  /* 0x000000000000894d */ /* 0x000fea0003800000 */
[----:B------:R-:W2:Y:S01]  /*1670*/  LDL.64 R8, [R1] ;  /* 0x0000000001087983 */ /* 0x000ea20000100a00 */
[----:B------:R-:W-:Y:S01]  /*1680*/  SHF.R.S32.HI R3, RZ, 0x1f, R4 ;  /* 0x0000001fff037819 */ /* 0x000fe20000011404 */
[----:B------:R-:W1:Y:S01]  /*1690*/  S2UR UR4, SR_CgaCtaId ;  /* 0x00000000000479c3 */ /* 0x000e620000008800 */
[----:B------:R-:W-:Y:S01]  /*16a0*/  UMOV UR41, 0x400 ;  /* 0x0000040000297882 */ /* 0x000fe20000000000 */
[----:B------:R-:W-:Y:S01]  /*16b0*/  UISETP.LT.AND UP0, UPT, UR40, 0x1, UPT ;  /* 0x000000012800788c */ /* 0x000fe2000bf01270 */
[CC--:B------:R-:W-:Y:S01]  /*16c0*/  LEA.HI R0, R3.reuse, R4.reuse, RZ, 0x2 ;  /* 0x0000000403007211 */ /* 0x0c0fe200078f10ff */
[----:B------:R-:W-:Y:S01]  /*16d0*/  UIADD3 UR5, UR43, -0x1, URZ ;  /* 0xffffffff2b057890 */ /* 0x000fe2000fffe03f */
[----:B------:R-:W-:Y:S01]  /*16e0*/  LEA.HI R3, R3, R4, RZ, 0x5 ;  /* 0x0000000403037211 */ /* 0x000fe200078f28ff */
[----:B------:R-:W-:Y:S01]  /*16f0*/  USEL UR42, UR40, 0x1, UP0 ;  /* 0x00000001282a7887 */ /* 0x000fe20008000000 */
[--C-:B------:R-:W-:Y:S01]  /*1700*/  SHF.R.S32.HI R42, RZ, 0x2, R0.reuse ;  /* 0x00000002ff2a7819 */ /* 0x100fe20000011400 */
[----:B------:R-:W3:Y:S01]  /*1710*/  LDC R48, c[0x0][0x658] ;  /* 0x00019600ff307b82 */ /* 0x000ee20000000800 */
[----:B------:R-:W-:Y:S01]  /*1720*/  SHF.R.S32.HI R5, RZ, 0x1f, R0 ;  /* 0x0000001fff057819 */ /* 0x000fe20000011400 */
[----:B------:R-:W-:Y:S01]  /*1730*/  UISETP.NE.AND UP0, UPT, UR5, URZ, UPT ;  /* 0x0000003f0500728c */ /* 0x000fe2000bf05270 */
[----:B------:R-:W-:Y:S01]  /*1740*/  SHF.R.S32.HI R3, RZ, 0x5, R3 ;  /* 0x00000005ff037819 */ /* 0x000fe20000011403 */
[----:B------:R-:W-:Y:S01]  /*1750*/  IMAD.MOV.U32 R7, RZ, RZ, 0x1 ;  /* 0x00000001ff077424 */ /* 0x000fe200078e00ff */
[----:B------:R-:W-:Y:S01]  /*1760*/  LEA.HI R6, R5, R42, RZ, 0x3 ;  /* 0x0000002a05067211 */ /* 0x000fe200078f18ff */
[----:B------:R-:W-:Y:S01]  /*1770*/  USEL UR7, URZ, 0x1, UP0 ;  /* 0x000000013f077887 */ /* 0x000fe20008000000 */
[----:B------:R-:W-:Y:S01]  /*1780*/  LOP3.LUT R5, R0, 0xfffffffc, RZ, 0xc0, !PT ;  /* 0xfffffffc00057812 */ /* 0x000fe200078ec0ff */
[----:B------:R-:W4:Y:S01]  /*1790*/  LDC.64 R46, c[0x0][0x5c8] ;  /* 0x00017200ff2e7b82 */ /* 0x000f220000000a00 */
[----:B------:R-:W-:Y:S01]  /*17a0*/  LOP3.LUT R43, R6, 0xfffffff8, RZ, 0xc0, !PT ;  /* 0xfffffff8062b7812 */ /* 0x000fe200078ec0ff */
[----:B------:R-:W-:Y:S01]  /*17b0*/  ULDC UR8, c[0x0][0x284] ;  /* 0x0000a10000087ab9 */ /* 0x000fe20000000800 */
[----:B------:R-:W-:Y:S01]  /*17c0*/  LOP3.LUT R54, R16, 0x1, RZ, 0xfc, !PT ;  /* 0x0000000110367812 */ /* 0x000fe200078efcff */
[----:B------:R-:W-:Y:S01]  /*17d0*/  IMAD.IADD R5, R4, 0x1, -R5 ;  /* 0x0000000104057824 */ /* 0x000fe200078e0a05 */
[----:B------:R-:W-:Y:S01]  /*17e0*/  USHF.L.U32 UR47, UR40, 0x1, URZ ;  /* 0x00000001282f7899 */ /* 0x000fe2000800063f */
[----:B------:R-:W-:Y:S01]  /*17f0*/  IMAD.IADD R42, R42, 0x1, -R43 ;  /* 0x000000012a2a7824 */ /* 0x000fe200078e0a2b */
[----:B------:R-:W-:Y:S01]  /*1800*/  UIADD3 UR42, -UR42, UR40, URZ ;  /* 0x000000282a2a7290 */ /* 0x000fe2000fffe13f */
[----:B------:R-:W0:Y:S01]  /*1810*/  LDC R0, c[0x0][0x288] ;  /* 0x0000a200ff007b82 */ /* 0x000e220000000800 */
[----:B-1----:R-:W-:Y:S01]  /*1820*/  ULEA UR41, UR4, UR41, 0x18 ;  /* 0x0000002904297291 */ /* 0x002fe2000f8ec03f */
[--C-:B------:R-:W-:Y:S01]  /*1830*/  IMAD R53, R3, -0x10, -R42.reuse ;  /* 0xfffffff003357824 */ /* 0x100fe200078e0a2a */
[--C-:B------:R-:W-:Y:S01]  /*1840*/  SHF.R.S32.HI R43, RZ, 0x1f, R42.reuse ;  /* 0x0000001fff2b7819 */ /* 0x100fe2000001142a */
[----:B------:R-:W-:Y:S01]  /*1850*/  USHF.L.U32 UR4, UR5, 0x3, URZ ;  /* 0x0000000305047899 */ /* 0x000fe2000800063f */
[----:B------:R-:W-:Y:S01]  /*1860*/  IMAD.SHL.U32 R44, R5, 0x2, RZ ;  /* 0x00000002052c7824 */ /* 0x000fe200078e00ff */
[----:B------:R-:W-:Y:S01]  /*1870*/  UIADD3 UR5, UR41, 0x25380, URZ ;  /* 0x0002538029057890 */ /* 0x000fe2000fffe03f */
[----:B------:R-:W-:Y:S01]  /*1880*/  IMAD.U32 R55, RZ, RZ, UR7 ;  /* 0x00000007ff377e24 */ /* 0x000fe2000f8e00ff */
[----:B------:R-:W1:Y:S01]  /*1890*/  LDC R50, c[0x0][0x600] ;  /* 0x00018000ff327b82 */ /* 0x000e620000000800 */
[----:B------:R-:W-:Y:S01]  /*18a0*/  IMAD.WIDE R42, R3, 0x10, R42 ;  /* 0x00000010032a7825 */ /* 0x000fe200078e022a */
[----:B------:R-:W-:Y:S01]  /*18b0*/  UIADD3 UR6, UR41, 0x380, URZ ;  /* 0x0000038029067890 */ /* 0x000fe2000fffe03f */
[----:B------:R-:W-:Y:S01]  /*18c0*/  SHF.R.S32.HI R45, RZ, 0x1f, R44 ;  /* 0x0000001fff2d7819 */ /* 0x000fe2000001142c */
[----:B------:R-:W-:Y:S01]  /*18d0*/  USHF.R.U32.HI UR5, URZ, 0x4, UR5 ;  /* 0x000000043f057899 */ /* 0x000fe20008011605 */
[----:B------:R-:W-:Y:S01]  /*18e0*/  IMAD.MOV.U32 R3, RZ, RZ, -0x1 ;  /* 0xffffffffff037424 */ /* 0x000fe200078e00ff */
[----:B------:R-:W-:Y:S01]  /*18f0*/  USHF.R.U32.HI UR6, URZ, 0x4, UR6 ;  /* 0x000000043f067899 */ /* 0x000fe20008011606 */
[----:B------:R-:W-:Y:S01]  /*1900*/  VIADD R53, R53, UR8 ;  /* 0x0000000835357c36 */ /* 0x000fe20008000000 */
[----:B------:R-:W-:Y:S01]  /*1910*/  UIADD3 UR48, UR41, 0x260, URZ ;  /* 0x0000026029307890 */ /* 0x000fe2000fffe03f */
[C---:B----4-:R-:W-:Y:S01]  /*1920*/  SHF.L.U64.HI R47, R46.reuse, 0x3, R47 ;  /* 0x000000032e2f7819 */ /* 0x050fe2000001022f */
[----:B------:R-:W-:Y:S01]  /*1930*/  ULOP3.LUT UR4, UR4, 0x8, URZ, 0xc0, !UPT ;  /* 0x0000000804047892 */ /* 0x000fe2000f8ec03f */
[-C--:B---3--:R-:W-:Y:S01]  /*1940*/  SHF.L.U32 R3, R3, R48.reuse, RZ ;  /* 0x0000003003037219 */ /* 0x088fe200000006ff */
[----:B------:R-:W-:Y:S01]  /*1950*/  ULOP3.LUT UR5, UR5, 0x3fff, URZ, 0xc0, !UPT ;  /* 0x00003fff05057892 */ /* 0x000fe2000f8ec03f */
[----:B------:R-:W-:Y:S01]  /*1960*/  SHF.L.U32 R48, R7, R48, RZ ;  /* 0x0000003007307219 */ /* 0x000fe200000006ff */
[----:B------:R-:W-:Y:S01]  /*1970*/  ULOP3.LUT UR6, UR6, 0x3fff, URZ, 0xc0, !UPT ;  /* 0x00003fff06067892 */ /* 0x000fe2000f8ec03f */
[----:B------:R-:W-:Y:S01]  /*1980*/  IMAD.SHL.U32 R46, R46, 0x8, RZ ;  /* 0x000000082e2e7824 */ /* 0x000fe200078e00ff */
[----:B------:R-:W-:Y:S01]  /*1990*/  LOP3.LUT R52, RZ, R3, RZ, 0x33, !PT ;  /* 0x00000003ff347212 */ /* 0x000fe200078e33ff */
[----:B0-----:R-:W-:Y:S01]  /*19a0*/  IMAD R49, R5, -0x2, R0 ;  /* 0xfffffffe05317824 */ /* 0x001fe200078e0200 */
[----:B------:R-:W-:-:S02]  /*19b0*/  ULEA UR43, UR43, UR48, 0x3 ;  /* 0x000000302b2b7291 */ /* 0x000fc4000f8e183f */
[----:B------:R-:W-:Y:S02]  /*19c0*/  ULOP3.LUT UR49, UR4, 0x8, URZ, 0x3c, !UPT ;  /* 0x0000000804317892 */ /* 0x000fe4000f8e3c3f */
[----:B------:R-:W-:Y:S01]  /*19d0*/  ULOP3.LUT UR44, UR4, 0x18, URZ, 0x3c, !UPT ;  /* 0x00000018042c7892 */ /* 0x000fe2000f8e3c3f */
[----:B-1----:R-:W-:Y:S01]  /*19e0*/  VIADD R50, R50, 0xffffffff ;  /* 0xffffffff32327836 */ /* 0x002fe20000000000 */
[----:B------:R-:W-:Y:S02]  /*19f0*/  ULOP3.LUT UR45, UR5, 0x10000, URZ, 0xfc, !UPT ;  /* 0x00010000052d7892 */ /* 0x000fe4000f8efc3f */
[----:B------:R-:W-:Y:S01]  /*1a00*/  ULOP3.LUT UR46, UR6, 0x10000, URZ, 0xfc, !UPT ;  /* 0x00010000062e7892 */ /* 0x000fe2000f8efc3f */
[----:B--2---:R-:W-:-:S11]  /*1a10*/  SHF.L.U64.HI R51, R8, 0x1, R10 ;  /* 0x0000000108337819 */ /* 0x004fd6000001020a */
.L_x_67:
[----:B------:R-:W-:-:S04]  /*1a20*/  SHF.L.U32 R0, R55, 0x1f, RZ ;  /* 0x0000001f37007819 */ /* 0x000fc800000006ff */
[----:B------:R-:W0:Y:S02]  /*1a30*/  SYNCS.PHASECHK.TRANS64.TRYWAIT P0, [UR43+-0x8], R0 ;  /* 0xfffff800ff0075a7 */ /* 0x000e24000800016b */
[----:B01-34-:R-:W-:Y:S05]  /*1a40*/  @!P0 BRA `(.L_x_16) ;  /* 0x0000004400488947 */ /* 0x01bfea0003800000 */
.L_x_122:
[----:B------:R-:W-:Y:S02]  /*1a50*/  ULDC UR4, c[0x0][0x28c] ;  /* 0x0000a30000047ab9 */ /* 0x000fe40000000800 */
[----:B------:R-:W-:-:S13]  /*1a60*/  ISETP.LT.AND P0, PT, RZ, UR4, PT ;  /* 0x00000004ff007c0c */ /* 0x000fda000bf01270 */
[----:B------:R-:W-:Y:S05]  /*1a70*/  @P0 BRA `(.L_x_17) ;  /* 0x0000000000400947 */ /* 0x000fea0003800000 */
[----:B0-----:R-:W-:Y:S01]  /*1a80*/  MOV R0, 0x0 ;  /* 0x0000000000007802 */ /* 0x001fe20000000f00 */
[----:B------:R-:W-:Y:S01]  /*1a90*/  ULDC.64 UR4, c[0x4][0x68] ;  /* 0x01001a0000047ab9 */ /* 0x000fe20000000a00 */
[----:B------:R-:W-:Y:S01]  /*1aa0*/  ULDC.64 UR6, c[0x4][0x8] ;  /* 0x0100020000067ab9 */ /* 0x000fe20000000a00 */
[----:B------:R-:W-:Y:S01]  /*1ab0*/  IMAD.U32 R4, RZ, RZ, UR4 ;  /* 0x00000004ff047e24 */ /* 0x000fe2000f8e00ff */
[----:B------:R0:W1:Y:S01]  /*1ac0*/  LDC.64 R14, c[0x4][R0] ;  /* 0x01000000000e7b82 */ /* 0x0000620000000a00 */
[----:B------:R-:W-:Y:S01]  /*1ad0*/  IMAD.U32 R5, RZ, RZ, UR5 ;  /* 0x00000005ff057e24 */ /* 0x000fe2000f8e00ff */
[----:B------:R-:W-:Y:S01]  /*1ae0*/  ULDC.64 UR4, c[0x4][0x70] ;  /* 0x01001c0000047ab9 */ /* 0x000fe20000000a00 */
[----:B------:R-:W-:Y:S02]  /*1af0*/  IMAD.U32 R10, RZ, RZ, UR6 ;  /* 0x00000006ff0a7e24 */ /* 0x000fe4000f8e00ff */
[----:B------:R-:W-:Y:S02]  /*1b00*/  IMAD.U32 R6, RZ, RZ, UR4 ;  /* 0x00000004ff067e24 */ /* 0x000fe4000f8e00ff */
[----:B------:R-:W-:-:S02]  /*1b10*/  IMAD.U32 R7, RZ, RZ, UR5 ;  /* 0x00000005ff077e24 */ /* 0x000fc4000f8e00ff */
[----:B------:R-:W-:Y:S02]  /*1b20*/  IMAD.U32 R11, RZ, RZ, UR7 ;  /* 0x00000007ff0b7e24 */ /* 0x000fe4000f8e00ff */
[----:B------:R-:W-:Y:S02]  /*1b30*/  IMAD.MOV.U32 R8, RZ, RZ, 0x1e1 ;  /* 0x000001e1ff087424 */ /* 0x000fe400078e00ff */
[----:B------:R-:W-:Y:S02]  /*1b40*/  IMAD.MOV.U32 R12, RZ, RZ, 0x1 ;  /* 0x00000001ff0c7424 */ /* 0x000fe400078e00ff */
[----:B0-----:R-:W-:-:S07]  /*1b50*/  IMAD.MOV.U32 R13, RZ, RZ, RZ ;  /* 0x000000ffff0d7224 */ /* 0x001fce00078e00ff */
[----:B------:R-:W-:-:S07]  /*1b60*/  LEPC R20, `(.L_x_17) ;  /* 0x000000001014794e */ /* 0x000fce0000000000 */
[----:B-1---5:R-:W-:Y:S05]  /*1b70*/  CALL.ABS.NOINC R14 ;  /* 0x000000000e007343 */ /* 0x022fea0003c00000 */
.L_x_17:
[----:B------:R-:W-:-:S13]  /*1b80*/  ISETP.NE.AND P0, PT, R54, 0x3, PT ;  /* 0x000000033600780c */ /* 0x000fda0003f05270 */
[----:B------:R-:W-:Y:S05]  /*1b90*/  @!P0 BRA `(.L_x_18) ;  /* 0x0000000000048947 */ /* 0x000fea0003800000 */
[----:B------:R-:W-:Y:S01]  /*1ba0*/  BPT.TRAP 0x1 ;  /* 0x000000040000795c */ /* 0x000fe20000300000 */
.L_x_18:
[----:B0-----:R-:W-:Y:S02]  /*1bb0*/  IMAD.U32 R3, RZ, RZ, UR38 ;  /* 0x00000026ff037e24 */ /* 0x001fe4000f8e00ff */
[----:B------:R-:W-:-:S03]  /*1bc0*/  IMAD.U32 R0, RZ, RZ, UR39 ;  /* 0x00000027ff007e24 */ /* 0x000fc6000f8e00ff */
[----:B------:R-:W-:Y:S02]  /*1bd0*/  LEA R3, R3, UR41, 0x3 ;  /* 0x0000002903037c11 */ /* 0x000fe4000f8e18ff */
[----:B------:R-:W-:-:S04]  /*1be0*/  SHF.L.U32 R0, R0, 0x1f, RZ ;  /* 0x0000001f00007819 */ /* 0x000fc800000006ff */
[----:B------:R0:W1:Y:S01]  /*1bf0*/  SYNCS.PHASECHK.TRANS64.TRYWAIT P1, [R3+URZ], R0 ;  /* 0x00000000030075a7 */ /* 0x000062000802017f */
[----:B------:R-:W-:Y:S05]  /*1c00*/  @!P0 BRA `(.L_x_19) ;  /* 0x0000000000048947 */ /* 0x000fea0003800000 */
[----:B------:R-:W-:Y:S01]  /*1c10*/  BPT.TRAP 0x1 ;  /* 0x000000040000795c */ /* 0x000fe20000300000 */
.L_x_19:
[----:B-1----:R-:W-:Y:S05]  /*1c20*/  @P1 BRA `(.L_x_20) ;  /* 0x0000000000081947 */ /* 0x002fea0003800000 */
[----:B------:R-:W1:Y:S02]  /*1c30*/  SYNCS.PHASECHK.TRANS64.TRYWAIT P1, [R3+URZ], R0 ;  /* 0x00000000030075a7 */ /* 0x000e64000802017f */
[----:B-1----:R-:W-:Y:S05]  /*1c40*/  @!P1 BRA `(.L_x_21) ;  /* 0x0000004000e09947 */ /* 0x002fea0003800000 */
.L_x_20:
[----:B------:R-:W-:Y:S05]  /*1c50*/  WARPSYNC.ALL ;  /* 0x0000000000007948 */ /* 0x000fea0003800000 */
[----:B------:R-:W-:Y:S01]  /*1c60*/  ULEA UR4, UR38, UR46, 0x8 ;  /* 0x0000002e26047291 */ /* 0x000fe2000f8e403f */
[----:B------:R-:W-:Y:S01]  /*1c70*/  WARPGROUP.ARRIVE ;  /* 0x00000000000079c5 */ /* 0x000fe20000000000 */
[----:B------:R-:W-:Y:S01]  /*1c80*/  ULEA UR6, UR38, UR45, 0x7 ;  /* 0x0000002d26067291 */ /* 0x000fe2000f8e383f */
[----:B01----:R-:W-:Y:S01]  /*1c90*/  IMAD.U32 R0, RZ, RZ, UR42 ;  /* 0x0000002aff007e24 */ /* 0x003fe2000f8e00ff */
[----:B------:R-:W-:Y:S01]  /*1ca0*/  UMOV UR5, 0x80000020 ;  /* 0x8000002000057882 */ /* 0x000fe20000000000 */
[----:B------:R-:W-:-:S03]  /*1cb0*/  UMOV UR7, 0x80000020 ;  /* 0x8000002000077882 */ /* 0x000fc60000000000 */
[----:B------:R-:W-:-:S03]  /*1cc0*/  ISETP.GE.AND P1, PT, R0, 0x1, PT ;  /* 0x000000010000780c */ /* 0x000fc60003f26270 */
[----:B------:R-:W-:Y:S01]  /*1cd0*/  HGMMA.64x32x16.F32.BF16 R24, gdesc[UR4], RZ, !UPT, gsb0 ;  /* 0x00600000041879f0 */ /* 0x000fe2000c0018ff */
[----:B------:R-:W-:Y:S02]  /*1ce0*/  UIADD3 UR4, UR4, 0x2, URZ ;  /* 0x0000000204047890 */ /* 0x000fe4000fffe03f */
[----:B------:R-:W-:Y:S01]  /*1cf0*/  UIADD3 UR6, UR6, 0x2, URZ ;  /* 0x0000000206067890 */ /* 0x000fe2000fffe03f */
[----:B------:R-:W-:Y:S01]  /*1d00*/  UMOV UR5, 0x80000020 ;  /* 0x8000002000057882 */ /* 0x000fe20000000000 */
[----:B------:R-:W-:Y:S01]  /*1d10*/  UMOV UR7, 0x80000020 ;  /* 0x8000002000077882 */ /* 0x000fe20000000000 */
[----:B------:R-:W-:Y:S02]  /*1d20*/  WARPGROUP.DEPBAR.LE gsb0, 0x0 ;  /* 0x00008000000079c5 */ /* 0x000fe40000010000 */
[----:B------:R-:W-:-:S06]  /*1d30*/  WARPGROUP.ARRIVE ;  /* 0x00000000000079c5 */ /* 0x000fcc0000000000 */
[----:B------:R-:W-:Y:S03]  /*1d40*/  HGMMA.64x32x16.F32.BF16 R24, gdesc[UR4], R24, gsb0 ;  /* 0x00600000041879f0 */ /* 0x000fe60008001818 */
[----:B------:R-:W-:Y:S02]  /*1d50*/  WARPGROUP.DEPBAR.LE gsb0, 0x0 ;  /* 0x00008000000079c5 */ /* 0x000fe40000010000 */
[----:B------:R-:W-:Y:S05]  /*1d60*/  @!P1 BRA `(.L_x_22) ;  /* 0x0000000000d09947 */ /* 0x000fea0003800000 */
[----:B------:R-:W-:Y:S01]  /*1d70*/  UIADD3 UR4, UR38, 0x1, URZ ;  /* 0x0000000126047890 */ /* 0x000fe2000fffe03f */
[----:B------:R-:W-:Y:S01]  /*1d80*/  IMAD.U32 R0, RZ, RZ, UR42 ;  /* 0x0000002aff007e24 */ /* 0x000fe2000f8e00ff */
[----:B------:R-:W-:Y:S02]  /*1d90*/  UMOV UR9, UR38 ;  /* 0x0000002600097c82 */ /* 0x000fe40008000000 */
[----:B------:R-:W-:-:S04]  /*1da0*/  UISETP.NE.AND UP0, UPT, UR4, 0x25, UPT ;  /* 0x000000250400788c */ /* 0x000fc8000bf05270 */
[----:B------:R-:W-:Y:S02]  /*1db0*/  USEL UR5, URZ, 0x1, UP0 ;  /* 0x000000013f057887 */ /* 0x000fe40008000000 */
[----:B------:R-:W-:Y:S02]  /*1dc0*/  USEL UR8, UR4, URZ, UP0 ;  /* 0x0000003f04087287 */ /* 0x000fe40008000000 */
[----:B------:R-:W-:-:S06]  /*1dd0*/  ULOP3.LUT UR5, UR39, UR5, URZ, 0x3c, !UPT ;  /* 0x0000000527057292 */ /* 0x000fcc000f8e3c3f */
[----:B------:R-:W-:-:S07]  /*1de0*/  IMAD.U32 R5, RZ, RZ, UR5 ;  /* 0x00000005ff057e24 */ /* 0x000fce000f8e00ff */
.L_x_29:
[----:B01----:R-:W-:Y:S05]  /*1df0*/  @!P0 BRA `(.L_x_23) ;  /* 0x0000000000048947 */ /* 0x003fea0003800000 */
[----:B------:R-:W-:Y:S01]  /*1e00*/  BPT.TRAP 0x1 ;  /* 0x000000040000795c */ /* 0x000fe20000300000 */
.L_x_23:
[----:B------:R-:W-:Y:S01]  /*1e10*/  ULEA UR4, UR8, UR41, 0x3 ;  /* 0x0000002908047291 */ /* 0x000fe2000f8e183f */
[----:B------:R-:W-:-:S08]  /*1e20*/  SHF.L.U32 R3, R5, 0x1f, RZ ;  /* 0x0000001f05037819 */ /* 0x000fd000000006ff */
[----:B------:R0:W1:Y:S01]  /*1e30*/  SYNCS.PHASECHK.TRANS64.TRYWAIT P1, [UR4], R3 ;  /* 0x00000003ff0075a7 */ /* 0x0000620008020144 */
[----:B------:R-:W-:Y:S05]  /*1e40*/  @!P0 BRA `(.L_x_24) ;  /* 0x0000000000048947 */ /* 0x000fea0003800000 */
[----:B------:R-:W-:Y:S01]  /*1e50*/  BPT.TRAP 0x1 ;  /* 0x000000040000795c */ /* 0x000fe20000300000 */
.L_x_24:
[----:B-1----:R-:W-:Y:S05]  /*1e60*/  @P1 BRA `(.L_x_25) ;  /* 0x0000000000081947 */ /* 0x002fea0003800000 */
[----:B------:R-:W1:Y:S02]  /*1e70*/  SYNCS.PHASECHK.TRANS64.TRYWAIT P1, [UR4], R3 ;  /* 0x00000003ff0075a7 */ /* 0x000e640008020144 */
[----:B-1----:R-:W-:Y:S05]  /*1e80*/  @!P1 BRA `(.L_x_26) ;  /* 0x0000004000649947 */ /* 0x002fea0003800000 */
.L_x_25:
[----:B------:R-:W-:Y:S01]  /*1e90*/  ULEA UR4, UR8, UR46, 0x8 ;  /* 0x0000002e08047291 */ /* 0x000fe2000f8e403f */
[----:B------:R-:W-:Y:S01]  /*1ea0*/  WARPGROUP.ARRIVE ;  /* 0x00000000000079c5 */ /* 0x000fe20000000000 */
[----:B------:R-:W-:Y:S01]  /*1eb0*/  ULEA UR6, UR8, UR45, 0x7 ;  /* 0x0000002d08067291 */ /* 0x000fe2000f8e383f */
[----:B------:R-:W-:Y:S01]  /*1ec0*/  UMOV UR5, 0x80000020 ;  /* 0x8000002000057882 */ /* 0x000fe20000000000 */
[----:B------:R-:W-:-:S07]  /*1ed0*/  UMOV UR7, 0x80000020 ;  /* 0x8000002000077882 */ /* 0x000fce0000000000 */
[----:B------:R-:W-:Y:S01]  /*1ee0*/  HGMMA.64x32x16.F32.BF16 R24, gdesc[UR4], R24, gsb0 ;  /* 0x00600000041879f0 */ /* 0x000fe20008001818 */
        /* <DEDUP_REMOVED lines=9> */
[----:B------:R-:W-:Y:S01]  /*1f80*/  BPT.TRAP 0x1 ;  /* 0x000000040000795c */ /* 0x000fe20000300000 */
.L_x_27:
[----:B------:R-:W-:Y:S01]  /*1f90*/  ULEA UR4, UR9, UR41, 0x3 ;  /* 0x0000002909047291 */ /* 0x000fe2000f8e183f */
[----:B------:R-:W-:-:S03]  /*1fa0*/  ISETP.GT.U32.AND P1, PT, R16, 0x1, PT ;  /* 0x000000011000780c */ /* 0x000fc60003f24070 */
[----:B------:R-:W-:-:S04]  /*1fb0*/  UIADD3 UR4, UR4, 0x128, URZ ;  /* 0x0000012804047890 */ /* 0x000fc8000fffe03f */
[----:B------:R-:W-:-:S09]  /*1fc0*/  UPRMT UR4, URZ, 0x654, UR4 ;  /* 0x000006543f047896 */ /* 0x000fd20008000004 */
[----:B------:R-:W-:Y:S01]  /*1fd0*/  SYNCS.ARRIVE.TRANS64.RED.A1T0 RZ, [UR4], RZ ;  /* 0x000000ffffff79a7 */ /* 0x000fe20008100404 */
[----:B------:R-:W-:Y:S05]  /*1fe0*/  @P1 BRA `(.L_x_28) ;  /* 0x0000000000041947 */ /* 0x000fea0003800000 */
[----:B------:R-:W-:Y:S01]  /*1ff0*/  BPT.TRAP 0x1 ;  /* 0x000000040000795c */ /* 0x000fe20000300000 */
.L_x_28:
[----:B------:R-:W-:Y:S01]  /*2000*/  UIADD3 UR8, UR8, 0x1, URZ ;  /* 0x0000000108087890 */ /* 0x000fe2000fffe03f */
[C---:B------:R-:W-:Y:S01]  /*2010*/  ISETP.GT.AND P1, PT, R0.reuse, 0x1, PT ;  /* 0x000000010000780c */ /* 0x040fe20003f24270 */
[----:B------:R-:W-:Y:S01]  /*2020*/  UIADD3 UR9, UR9, 0x1, URZ ;  /* 0x0000000109097890 */ /* 0x000fe2000fffe03f */
[----:B------:R-:W-:Y:S01]  /*2030*/  VIADD R0, R0, 0xffffffff ;  /* 0xffffffff00007836 */ /* 0x000fe20000000000 */
[----:B------:R-:W-:Y:S02]  /*2040*/  UISETP.NE.AND UP0, UPT, UR8, 0x25, UPT ;  /* 0x000000250800788c */ /* 0x000fe4000bf05270 */
[----:B------:R-:W-:Y:S02]  /*2050*/  UISETP.NE.AND UP1, UPT, UR9, 0x25, UPT ;  /* 0x000000250900788c */ /* 0x000fe4000bf25270 */
[----:B------:R-:W-:Y:S02]  /*2060*/  USEL UR4, URZ, 0x1, UP0 ;  /* 0x000000013f047887 */ /* 0x000fe40008000000 */
[----:B------:R-:W-:-:S02]  /*2070*/  USEL UR8, UR8, URZ, UP0 ;  /* 0x0000003f08087287 */ /* 0x000fc40008000000 */
[----:B------:R-:W-:Y:S02]  /*2080*/  USEL UR9, UR9, URZ, UP1 ;  /* 0x0000003f09097287 */ /* 0x000fe40008800000 */
[----:B------:R-:W-:Y:S01]  /*2090*/  LOP3.LUT R5, R5, UR4, RZ, 0x3c, !PT ;  /* 0x0000000405057c12 */ /* 0x000fe2000f8e3cff */
[----:B------:R-:W-:Y:S09]  /*20a0*/  @P1 BRA `(.L_x_29) ;  /* 0xfffffffc00501947 */ /* 0x000ff2000383ffff */
.L_x_22:
[----:B------:R-:W2:Y:S01]  /*20b0*/  LDC R0, c[0x0][0x28c] ;  /* 0x0000a300ff007b82 */ /* 0x000ea20000000800 */
[----:B01----:R-:W-:-:S04]  /*20c0*/  IMAD.U32 R3, RZ, RZ, UR49 ;  /* 0x00000031ff037e24 */ /* 0x003fc8000f8e00ff */
[----:B------:R0:W-:Y:S01]  /*20d0*/  SYNCS.ARRIVE.TRANS64.A1T0 RZ, [R3+UR48], RZ ;  /* 0x000000ff03ff79a7 */ /* 0x0001e20008100030 */
[----:B--2---:R-:W-:-:S13]  /*20e0*/  ISETP.GE.AND P1, PT, R0, 0x1, PT ;  /* 0x000000010000780c */ /* 0x004fda0003f26270 */
[----:B0-----:R-:W-:Y:S05]  /*20f0*/  @!P1 BRA `(.L_x_30) ;  /* 0x00000000003c9947 */ /* 0x001fea0003800000 */
[----:B------:R-:W-:Y:S05]  /*2100*/  @!P0 BRA `(.L_x_31) ;  /* 0x0000000000048947 */ /* 0x000fea0003800000 */
[----:B------:R-:W-:Y:S01]  /*2110*/  BPT.TRAP 0x1 ;  /* 0x000000040000795c */ /* 0x000fe20000300000 */
.L_x_31:
[----:B------:R-:W-:Y:S01]  /*2120*/  UIADD3 UR6, UR38, UR42, URZ ;  /* 0x0000002a26067290 */ /* 0x000fe2000fffe03f */
[----:B------:R-:W-:-:S03]  /*2130*/  ISETP.GT.U32.AND P0, PT, R16, 0x1, PT ;  /* 0x000000011000780c */ /* 0x000fc60003f04070 */
[----:B------:R-:W-:-:S04]  /*2140*/  UIMAD.WIDE.U32 UR4, UR6, -0x45306eb3, URZ ;  /* 0xbacf914d060478a5 */ /* 0x000fc8000f8e003f */
[----:B------:R-:W-:-:S04]  /*2150*/  UIADD3 UR4, UR6, -UR5, URZ ;  /* 0x8000000506047290 */ /* 0x000fc8000fffe03f */
[----:B------:R-:W-:-:S04]  /*2160*/  ULEA.HI UR4, UR4, UR5, URZ, 0x1f ;  /* 0x0000000504047291 */ /* 0x000fc8000f8ff83f */
[----:B------:R-:W-:-:S04]  /*2170*/  USHF.R.U32.HI UR4, URZ, 0x5, UR4 ;  /* 0x000000053f047899 */ /* 0x000fc80008011604 */
[----:B------:R-:W-:-:S04]  /*2180*/  UIMAD UR4, UR4, -0x25, UR6 ;  /* 0xffffffdb040478a4 */ /* 0x000fc8000f8e0206 */
[----:B------:R-:W-:-:S04]  /*2190*/  ULEA UR4, UR4, UR41, 0x3 ;  /* 0x0000002904047291 */ /* 0x000fc8000f8e183f */
[----:B------:R-:W-:-:S04]  /*21a0*/  UIADD3 UR4, UR4, 0x128, URZ ;  /* 0x0000012804047890 */ /* 0x000fc8000fffe03f */
[----:B------:R-:W-:-:S09]  /*21b0*/  UPRMT UR4, URZ, 0x654, UR4 ;  /* 0x000006543f047896 */ /* 0x000fd20008000004 */
[----:B------:R-:W-:Y:S01]  /*21c0*/  SYNCS.ARRIVE.TRANS64.RED.A1T0 RZ, [UR4], RZ ;  /* 0x000000ffffff79a7 */ /* 0x000fe20008100404 */
[----:B------:R-:W-:Y:S05]  /*21d0*/  @P0 BRA `(.L_x_30) ;  /* 0x0000000000040947 */ /* 0x000fea0003800000 */
[----:B------:R-:W-:Y:S01]  /*21e0*/  BPT.TRAP 0x1 ;  /* 0x000000040000795c */ /* 0x000fe20000300000 */
.L_x_30:
[----:B------:R-:W-:Y:S01]  /*21f0*/  SHF.L.U32 R0, R55, 0x1f, RZ ;  /* 0x0000001f37007819 */ /* 0x000fe200000006ff */
[----:B------:R-:W-:Y:S01]  /*2200*/  UISETP.GE.U32.AND UP1, UPT, UR47, 0x25, UPT ;  /* 0x000000252f00788c */ /* 0x000fe2000bf26070 */
[----:B------:R-:W-:Y:S01]  /*2210*/  SHF.R.S32.HI R9, RZ, 0x1f, R17 ;  /* 0x0000001fff097819 */ /* 0x000fe20000011411 */
[----:B------:R-:W-:Y:S01]  /*2220*/  UIADD3 UR38, UR38, UR47, URZ ;  /* 0x0000002f26267290 */ /* 0x000fe2000fffe03f */
[----:B------:R-:W0:Y:S03]  /*2230*/  SYNCS.PHASECHK.TRANS64.TRYWAIT P0, [UR43+0x8], R0 ;  /* 0x00000800ff0075a7 */ /* 0x000e26000800016b */
[----:B------:R-:W-:-:S04]  /*2240*/  UISETP.GT.U32.AND UP0, UPT, UR38, 0x24, UPT ;  /* 0x000000242600788c */ /* 0x000fc8000bf04070 */
[----:B------:R-:W-:Y:S02]  /*2250*/  UISETP.LT.U32.AND UP0, UPT, UR47, 0x25, UP0 ;  /* 0x000000252f00788c */ /* 0x000fe40008701070 */
[----:B------:R-:W-:Y:S02]  /*2260*/  @UP1 UIMAD.WIDE.U32 UR4, UR38, -0x45306eb3, URZ ;  /* 0xbacf914d260418a5 */ /* 0x000fe4000f8e003f */
[----:B------:R-:W-:Y:S02]  /*2270*/  USEL UR6, URZ, 0x1, !UP0 ;  /* 0x000000013f067887 */ /* 0x000fe4000c000000 */
[----:B------:R-:W-:Y:S02]  /*2280*/  @UP1 UIADD3 UR4, UR38, -UR5, URZ ;  /* 0x8000000526041290 */ /* 0x000fe4000fffe03f */
[----:B------:R-:W-:Y:S02]  /*2290*/  ULOP3.LUT UR39, UR39, UR6, URZ, 0x3c, !UPT ;  /* 0x0000000627277292 */ /* 0x000fe4000f8e3c3f */
[----:B------:R-:W-:-:S04]  /*22a0*/  @UP1 ULEA.HI UR4, UR4, UR5, URZ, 0x1f ;  /* 0x0000000504041291 */ /* 0x000fc8000f8ff83f */
[----:B------:R-:W-:-:S04]  /*22b0*/  @UP1 USHF.R.U32.HI UR4, URZ, 0x5, UR4 ;  /* 0x000000053f041899 */ /* 0x000fc80008011604 */
[----:B------:R-:W-:Y:S01]  /*22c0*/  @UP1 ULOP3.LUT UR39, UR39, 0x1, UR4, 0x78, !UPT ;  /* 0x0000000127271892 */ /* 0x000fe2000f8e7804 */
[----:B0-----:R-:W-:Y:S11]  /*22d0*/  @!P0 BRA `(.L_x_32) ;  /* 0x0000003c00688947 */ /* 0x001ff60003800000 */
.L_x_123:
[----:B------:R-:W-:Y:S01]  /*22e0*/  ULDC.64 UR4, c[0x0][0x5d0] ;  /* 0x0001740000047ab9 */ /* 0x000fe20000000a00 */
[----:B------:R-:W-:Y:S01]  /*22f0*/  ULDC UR6, c[0x0][0x284] ;  /* 0x0000a10000067ab9 */ /* 0x000fe20000000800 */
[----:B0-----:R-:W-:Y:S02]  /*2300*/  IMAD R0, R9, UR4, RZ ;  /* 0x0000000409007c24 */ /* 0x001fe4000f8e02ff */
[----:B------:R-:W-:Y:S02]  /*2310*/  IMAD.SHL.U32 R10, R22, 0x20, RZ ;  /* 0x00000020160a7824 */ /* 0x000fe400078e00ff */
[----:B------:R-:W-:Y:S02]  /*2320*/  IMAD R3, R17, UR5, R0 ;  /* 0x0000000511037c24 */ /* 0x000fe4000f8e0200 */
[----:B------:R-:W-:Y:S01]  /*2330*/  IMAD.SHL.U32 R0, R19, 0x40, RZ ;  /* 0x0000004013007824 */ /* 0x000fe200078e00ff */
[----:B------:R-:W-:Y:S01]  /*2340*/  SHF.R.S32.HI R11, RZ, 0x1f, R10 ;  /* 0x0000001fff0b7819 */ /* 0x000fe2000001140a */
[----:B------:R-:W-:Y:S01]  /*2350*/  IMAD.WIDE.U32 R4, R17, UR4, R44 ;  /* 0x0000000411047c25 */ /* 0x000fe2000f8e002c */
[----:B------:R-:W-:-:S02]  /*2360*/  ULDC.64 UR4, c[0x0][0x5c8] ;  /* 0x0001720000047ab9 */ /* 0x000fc40000000a00 */
[----:B------:R-:W-:Y:S01]  /*2370*/  ISETP.GE.AND P0, PT, R0, UR6, PT ;  /* 0x0000000600007c0c */ /* 0x000fe2000bf06270 */
[----:B------:R-:W-:Y:S01]  /*2380*/  ULDC UR6, c[0x0][0x288] ;  /* 0x0000a20000067ab9 */ /* 0x000fe20000000800 */
[C---:B------:R-:W-:Y:S01]  /*2390*/  IADD3 R4, P1, R10.reuse, R4, RZ ;  /* 0x000000040a047210 */ /* 0x040fe20007f3e0ff */
[----:B------:R-:W-:Y:S01]  /*23a0*/  IMAD.WIDE R14, R19, 0x40, R42 ;  /* 0x00000040130e7825 */ /* 0x000fe200078e022a */
[----:B------:R-:W-:Y:S02]  /*23b0*/  ISETP.GE.OR P0, PT, R10, UR6, P0 ;  /* 0x000000060a007c0c */ /* 0x000fe40008706670 */
[----:B------:R-:W-:Y:S01]  /*23c0*/  IADD3.X R5, R11, R5, R3, P1, !PT ;  /* 0x000000050b057210 */ /* 0x000fe20000ffe403 */
[----:B------:R-:W-:-:S04]  /*23d0*/  IMAD R7, R15, UR4, RZ ;  /* 0x000000040f077c24 */ /* 0x000fc8000f8e02ff */
[C---:B------:R-:W-:Y:S02]  /*23e0*/  IMAD R7, R14.reuse, UR5, R7 ;  /* 0x000000050e077c24 */ /* 0x040fe4000f8e0207 */
[----:B------:R-:W-:-:S04]  /*23f0*/  IMAD.WIDE.U32 R20, R14, UR4, R4 ;  /* 0x000000040e147c25 */ /* 0x000fc8000f8e0004 */
[----:B------:R-:W-:Y:S05]  /*2400*/  @P0 BRA `(.L_x_33) ;  /* 0x0000001000940947 */ /* 0x000fea0003800000 */
[----:B-----5:R-:W-:Y:S01]  /*2410*/  FSETP.NEU.AND P1, PT, R41, RZ, PT ;  /* 0x000000ff2900720b */ /* 0x020fe20003f2d000 */
[----:B------:R-:W-:Y:S01]  /*2420*/  IMAD.IADD R22, R49, 0x1, -R10 ;  /* 0x0000000131167824 */ /* 0x000fe200078e0a0a */
[----:B------:R-:W-:Y:S01]  /*2430*/  BSSY B0, `(.L_x_33) ;  /* 0x0000122000007945 */ /* 0x000fe20003800000 */
[----:B------:R-:W-:Y:S02]  /*2440*/  IMAD.IADD R0, R53, 0x1, -R0 ;  /* 0x0000000135007824 */ /* 0x000fe400078e0a00 */
[----:B------:R-:W-:Y:S01]  /*2450*/  IMAD.IADD R63, R21, 0x1, R7 ;  /* 0x00000001153f7824 */ /* 0x000fe200078e0207 */
[----:B------:R-:W-:-:S04]  /*2460*/  ISETP.GT.AND P0, PT, R22, RZ, PT ;  /* 0x000000ff1600720c */ /* 0x000fc80003f04270 */
[----:B------:R-:W-:-:S03]  /*2470*/  ISETP.GT.AND P3, PT, R0, RZ, P0 ;  /* 0x000000ff0000720c */ /* 0x000fc60000764270 */
[----:B------:R-:W-:Y:S10]  /*2480*/  @!P1 BRA `(.L_x_34) ;  /* 0x0000000c00389947 */ /* 0x000ff40003800000 */
[----:B------:R-:W0:Y:S01]  /*2490*/  LDC.64 R56, c[0x0][0x5b8] ;  /* 0x00016e00ff387b82 */ /* 0x000e220000000a00 */
[----:B------:R-:W-:-:S07]  /*24a0*/  ULDC.64 UR4, c[0x0][0x5c0] ;  /* 0x0001700000047ab9 */ /* 0x000fce0000000a00 */
[----:B------:R-:W1:Y:S08]  /*24b0*/  LDC.64 R58, c[0x0][0x5b0] ;  /* 0x00016c00ff3a7b82 */ /* 0x000e700000000a00 */
[----:B------:R-:W2:Y:S01]  /*24c0*/  LDC.64 R60, c[0x0][0x5a8] ;  /* 0x00016a00ff3c7b82 */ /* 0x000ea20000000a00 */
[-C--:B0-----:R-:W-:Y:S02]  /*24d0*/  IMAD R6, R9, R56.reuse, RZ ;  /* 0x0000003809067224 */ /* 0x081fe400078e02ff */
[----:B------:R-:W-:-:S04]  /*24e0*/  IMAD.WIDE.U32 R4, R17, R56, R44 ;  /* 0x0000003811047225 */ /* 0x000fc800078e002c */
[----:B------:R-:W-:Y:S01]  /*24f0*/  IMAD R21, R17, R57, R6 ;  /* 0x0000003911157224 */ /* 0x000fe200078e0206 */
[----:B------:R-:W-:Y:S01]  /*2500*/  IADD3 R8, P1, R10, R4, RZ ;  /* 0x000000040a087210 */ /* 0x000fe20007f3e0ff */
[----:B-1----:R-:W-:-:S03]  /*2510*/  IMAD R3, R15, R58, RZ ;  /* 0x0000003a0f037224 */ /* 0x002fc600078e02ff */
[----:B------:R-:W-:Y:S01]  /*2520*/  IADD3.X R9, R11, R5, R21, P1, !PT ;  /* 0x000000050b097210 */ /* 0x000fe20000ffe415 */
[C---:B------:R-:W-:Y:S02]  /*2530*/  IMAD R19, R14.reuse, R59, R3 ;  /* 0x0000003b0e137224 */ /* 0x040fe400078e0203 */
[----:B------:R-:W-:-:S04]  /*2540*/  IMAD.WIDE.U32 R4, R14, R58, R8 ;  /* 0x0000003a0e047225 */ /* 0x000fc800078e0008 */
[----:B------:R-:W-:Y:S01]  /*2550*/  IMAD.IADD R3, R5, 0x1, R19 ;  /* 0x0000000105037824 */ /* 0x000fe200078e0213 */
[----:B--2---:R-:W-:-:S04]  /*2560*/  LEA R6, P1, R4, R60, 0x1 ;  /* 0x0000003c04067211 */ /* 0x004fc800078208ff */
[----:B------:R-:W-:-:S05]  /*2570*/  LEA.HI.X R7, R4, R61, R3, 0x1, P1 ;  /* 0x0000003d04077211 */ /* 0x000fca00008f0c03 */
[----:B------:R0:W2:Y:S01]  /*2580*/  @P3 LDG.E.LTC128B.U16 R3, desc[UR36][R6.64] ;  /* 0x0000002406033981 */ /* 0x0000a2000c1e1520 */
[----:B------:R-:W-:Y:S01]  /*2590*/  IMAD.WIDE.U32 R4, R14, R58, R10 ;  /* 0x0000003a0e047225 */ /* 0x000fe200078e000a */
[----:B------:R-:W-:Y:S02]  /*25a0*/  BSSY B1, `(.L_x_35) ;  /* 0x0000014000017945 */ /* 0x000fe40003800000 */
[----:B------:R-:W-:-:S04]  /*25b0*/  IADD3 R12, P1, R44, R4, RZ ;  /* 0x000000042c0c7210 */ /* 0x000fc80007f3e0ff */
[----:B------:R-:W-:-:S03]  /*25c0*/  IADD3.X R13, R45, R19, R5, P1, !PT ;  /* 0x000000132d0d7210 */ /* 0x000fc60000ffe405 */
[----:B------:R-:W-:-:S04]  /*25d0*/  IMAD.WIDE.U32 R12, R17, R56, R12 ;  /* 0x00000038110c7225 */ /* 0x000fc800078e000c */
[----:B0-----:R-:W-:Y:S01]  /*25e0*/  IMAD.IADD R7, R21, 0x1, R13 ;  /* 0x0000000115077824 */ /* 0x001fe200078e020d */
[----:B------:R-:W-:Y:S02]  /*25f0*/  LEA R6, P4, R12, R60, 0x1 ;  /* 0x0000003c0c067211 */ /* 0x000fe400078808ff */
[----:B------:R-:W-:Y:S02]  /*2600*/  SHF.L.U64.HI R13, R58, 0x3, R59 ;  /* 0x000000033a0d7819 */ /* 0x000fe4000001023b */
[----:B------:R-:W-:Y:S01]  /*2610*/  LEA.HI.X R7, R12, R61, R7, 0x1, P4 ;  /* 0x0000003d0c077211 */ /* 0x000fe200020f0c07 */
[----:B------:R-:W-:Y:S02]  /*2620*/  IMAD.SHL.U32 R12, R58, 0x8, RZ ;  /* 0x000000083a0c7824 */ /* 0x000fe400078e00ff */
[----:B--2---:R-:W-:-:S04]  /*2630*/  IMAD.U32 R4, R3, 0x10000, RZ ;  /* 0x0001000003047824 */ /* 0x004fc800078e00ff */
[----:B------:R-:W-:Y:S01]  /*2640*/  FMUL R5, R4, R41 ;  /* 0x0000002904057220 */ /* 0x000fe20000400000 */
[----:B------:R-:W-:-:S03]  /*2650*/  LEA R4, P1, R20, UR4, 0x1 ;  /* 0x0000000414047c11 */ /* 0x000fc6000f8208ff */
[----:B------:R-:W-:Y:S01]  /*2660*/  FFMA R24, R24, R40, R5 ;  /* 0x0000002818187223 */ /* 0x000fe20000000005 */
[----:B------:R-:W-:Y:S02]  /*2670*/  LEA.HI.X R5, R20, UR5, R63, 0x1, P1 ;  /* 0x0000000514057c11 */ /* 0x000fe400088f0c3f */
[----:B------:R-:W-:Y:S02]  /*2680*/  ISETP.GT.AND P1, PT, R22, 0x1, PT ;  /* 0x000000011600780c */ /* 0x000fe40003f24270 */
[----:B------:R-:W-:Y:S02]  /*2690*/  F2FP.BF16.F32.PACK_AB R24, RZ, R24 ;  /* 0x00000018ff18723e */ /* 0x000fe400000010ff */
[----:B------:R-:W-:-:S03]  /*26a0*/  ISETP.GT.AND P2, PT, R0, RZ, P1 ;  /* 0x000000ff0000720c */ /* 0x000fc60000f44270 */
[----:B------:R0:W-:Y:S10]  /*26b0*/  @P3 STG.E.U16 desc[UR36][R4.64], R24 ;  /* 0x0000001804003986 */ /* 0x0001f4000c101524 */
[----:B------:R-:W-:Y:S05]  /*26c0*/  @!P2 BRA `(.L_x_36) ;  /* 0x000000000004a947 */ /* 0x000fea0003800000 */
[----:B------:R1:W5:Y:S02]  /*26d0*/  LDG.E.LTC128B.U16 R3, desc[UR36][R6.64+0x2] ;  /* 0x0000022406037981 */ /* 0x000364000c1e1520 */
.L_x_36:
[----:B------:R-:W-:Y:S05]  /*26e0*/  BSYNC B1 ;  /* 0x0000000000017941 */ /* 0x000fea0003800000 */
.L_x_35:
[----:B------:R-:W-:Y:S01]  /*26f0*/  IMAD.WIDE.U32 R14, R14, R58, R12 ;  /* 0x0000003a0e0e7225 */ /* 0x000fe200078e000c */
[----:B------:R-:W-:-:S03]  /*2700*/  ISETP.GT.AND P0, PT, R0, 0x8, P0 ;  /* 0x000000080000780c */ /* 0x000fc60000704270 */
[----:B-----5:R-:W-:Y:S01]  /*2710*/  IMAD.U32 R20, R3, 0x10000, RZ ;  /* 0x0001000003147824 */ /* 0x020fe200078e00ff */
[----:B------:R-:W-:Y:S01]  /*2720*/  IADD3 R8, P3, R8, R14, RZ ;  /* 0x0000000e08087210 */ /* 0x000fe20007f7e0ff */
[----:B------:R-:W-:Y:S01]  /*2730*/  IMAD.IADD R15, R19, 0x1, R15 ;  /* 0x00000001130f7824 */ /* 0x000fe200078e020f */
[----:B------:R-:W-:Y:S01]  /*2740*/  PRMT R19, R3, 0x7610, R19 ;  /* 0x0000761003137816 */ /* 0x000fe20000000013 */
[----:B------:R-:W-:Y:S02]  /*2750*/  FMUL R20, R20, R41 ;  /* 0x0000002914147220 */ /* 0x000fe40000400000 */
[----:B------:R-:W-:Y:S01]  /*2760*/  IMAD.X R9, R15, 0x1, R9, P3 ;  /* 0x000000010f097824 */ /* 0x000fe200018e0609 */
[----:B------:R-:W-:Y:S01]  /*2770*/  LEA R12, P3, R8, R60, 0x1 ;  /* 0x0000003c080c7211 */ /* 0x000fe200078608ff */
[----:B------:R-:W-:-:S03]  /*2780*/  FFMA R20, R25, R40, R20 ;  /* 0x0000002819147223 */ /* 0x000fc60000000014 */
[----:B------:R-:W-:Y:S02]  /*2790*/  LEA.HI.X R13, R8, R61, R9, 0x1, P3 ;  /* 0x0000003d080d7211 */ /* 0x000fe400018f0c09 */
[----:B------:R-:W-:-:S05]  /*27a0*/  F2FP.BF16.F32.PACK_AB R20, RZ, R20 ;  /* 0x00000014ff14723e */ /* 0x000fca00000010ff */
[----:B------:R2:W-:Y:S04]  /*27b0*/  @P2 STG.E.U16 desc[UR36][R4.64+0x2], R20 ;  /* 0x0000021404002986 */ /* 0x0005e8000c101524 */
[----:B------:R-:W3:Y:S01]  /*27c0*/  @P0 LDG.E.LTC128B.U16 R19, desc[UR36][R12.64] ;  /* 0x000000240c130981 */ /* 0x000ee2000c1e1520 */
[----:B------:R-:W-:Y:S01]  /*27d0*/  IADD3 R14, P2, P3, R44, R14, R10 ;  /* 0x0000000e2c0e7210 */ /* 0x000fe20007b5e00a */
[----:B------:R-:W-:Y:S01]  /*27e0*/  BSSY B1, `(.L_x_37) ;  /* 0x0000011000017945 */ /* 0x000fe20003800000 */
[----:B------:R-:W-:Y:S02]  /*27f0*/  ISETP.GT.AND P1, PT, R0, 0x8, P1 ;  /* 0x000000080000780c */ /* 0x000fe40000f24270 */
[----:B------:R-:W-:Y:S02]  /*2800*/  IADD3.X R15, R45, R15, R11, P2, P3 ;  /* 0x0000000f2d0f7210 */ /* 0x000fe400017e640b */
[----:B------:R-:W-:-:S02]  /*2810*/  SHF.L.U64.HI R11, R46, 0x1, R47 ;  /* 0x000000012e0b7819 */ /* 0x000fc4000001022f */
[----:B------:R-:W-:Y:S01]  /*2820*/  LEA R10, P2, R46, R4, 0x1 ;  /* 0x000000042e0a7211 */ /* 0x000fe200078408ff */
[----:B------:R-:W-:-:S04]  /*2830*/  IMAD.WIDE.U32 R14, R17, R56, R14 ;  /* 0x00000038110e7225 */ /* 0x000fc800078e000e */
[----:B------:R-:W-:Y:S02]  /*2840*/  IMAD.X R11, R11, 0x1, R5, P2 ;  /* 0x000000010b0b7824 */ /* 0x000fe400010e0605 */
[----:B------:R-:W-:Y:S02]  /*2850*/  IMAD.IADD R9, R21, 0x1, R15 ;  /* 0x0000000115097824 */ /* 0x000fe400078e020f */
[----:B---3--:R-:W-:-:S04]  /*2860*/  IMAD.U32 R8, R19, 0x10000, RZ ;  /* 0x0001000013087824 */ /* 0x008fc800078e00ff */
[----:B------:R-:W-:Y:S01]  /*2870*/  FMUL R3, R8, R41 ;  /* 0x0000002908037220 */ /* 0x000fe20000400000 */
[----:B------:R-:W-:-:S03]  /*2880*/  LEA R8, P3, R14, R60, 0x1 ;  /* 0x0000003c0e087211 */ /* 0x000fc600078608ff */
[----:B------:R-:W-:Y:S01]  /*2890*/  FFMA R3, R26, R40, R3 ;  /* 0x000000281a037223 */ /* 0x000fe20000000003 */
[----:B------:R-:W-:-:S04]  /*28a0*/  LEA.HI.X R9, R14, R61, R9, 0x1, P3 ;  /* 0x0000003d0e097211 */ /* 0x000fc800018f0c09 */
[----:B------:R-:W-:-:S05]  /*28b0*/  F2FP.BF16.F32.PACK_AB R3, RZ, R3 ;  /* 0x00000003ff03723e */ /* 0x000fca00000010ff */
[----:B------:R2:W-:Y:S01]  /*28c0*/  @P0 STG.E.U16 desc[UR36][R10.64], R3 ;  /* 0x000000030a000986 */ /* 0x0005e2000c101524 */
[----:B------:R-:W-:Y:S05]  /*28d0*/  @!P1 BRA `(.L_x_38) ;  /* 0x0000000000049947 */ /* 0x000fea0003800000 */
[----:B------:R3:W5:Y:S02]  /*28e0*/  LDG.E.LTC128B.U16 R19, desc[UR36][R8.64+0x2] ;  /* 0x0000022408137981 */ /* 0x000764000c1e1520 */
.L_x_38:
[----:B------:R-:W-:Y:S05]  /*28f0*/  BSYNC B1 ;  /* 0x0000000000017941 */ /* 0x000fea0003800000 */
.L_x_37:
[----:B-----5:R-:W-:Y:S01]  /*2900*/  IMAD.U32 R12, R19, 0x10000, RZ ;  /* 0x00010000130c7824 */ /* 0x020fe200078e00ff */
[----:B------:R-:W-:Y:S01]  /*2910*/  ISETP.GT.AND P0, PT, R22, 0x8, PT ;  /* 0x000000081600780c */ /* 0x000fe20003f04270 */
[----:B------:R-:W-:Y:S02]  /*2920*/  BSSY B1, `(.L_x_39) ;  /* 0x0000008000017945 */ /* 0x000fe40003800000 */
[----:B------:R-:W-:Y:S01]  /*2930*/  FMUL R12, R12, R41 ;  /* 0x000000290c0c7220 */ /* 0x000fe20000400000 */
[----:B------:R-:W-:-:S03]  /*2940*/  ISETP.GT.AND P2, PT, R0, RZ, P0 ;  /* 0x000000ff0000720c */ /* 0x000fc60000744270 */
[----:B------:R-:W-:-:S05]  /*2950*/  FFMA R12, R27, R40, R12 ;  /* 0x000000281b0c7223 */ /* 0x000fca000000000c */
[----:B------:R-:W-:-:S05]  /*2960*/  F2FP.BF16.F32.PACK_AB R12, RZ, R12 ;  /* 0x0000000cff0c723e */ /* 0x000fca00000010ff */
[----:B------:R4:W-:Y:S01]  /*2970*/  @P1 STG.E.U16 desc[UR36][R10.64+0x2], R12 ;  /* 0x0000020c0a001986 */ /* 0x0009e2000c101524 */
[----:B------:R-:W-:Y:S05]  /*2980*/  @!P2 BRA `(.L_x_40) ;  /* 0x000000000004a947 */ /* 0x000fea0003800000 */
[----:B------:R0:W5:Y:S02]  /*2990*/  LDG.E.LTC128B.U16 R19, desc[UR36][R6.64+0x10] ;  /* 0x0000102406137981 */ /* 0x000164000c1e1520 */
.L_x_40:
[----:B------:R-:W-:Y:S05]  /*29a0*/  BSYNC B1 ;  /* 0x0000000000017941 */ /* 0x000fea0003800000 */
.L_x_39:
[----:B----45:R-:W-:Y:S01]  /*29b0*/  IMAD.U32 R12, R19, 0x10000, RZ ;  /* 0x00010000130c7824 */ /* 0x030fe200078e00ff */
[----:B------:R-:W-:Y:S01]  /*29c0*/  ISETP.GT.AND P1, PT, R22, 0x9, PT ;  /* 0x000000091600780c */ /* 0x000fe20003f24270 */
[----:B------:R-:W-:Y:S02]  /*29d0*/  BSSY B1, `(.L_x_41) ;  /* 0x0000008000017945 */ /* 0x000fe40003800000 */
[----:B--2---:R-:W-:Y:S01]  /*29e0*/  FMUL R3, R12, R41 ;  /* 0x000000290c037220 */ /* 0x004fe20000400000 */
[----:B------:R-:W-:-:S03]  /*29f0*/  ISETP.GT.AND P3, PT, R0, RZ, P1 ;  /* 0x000000ff0000720c */ /* 0x000fc60000f64270 */
[----:B------:R-:W-:-:S05]  /*2a00*/  FFMA R3, R28, R40, R3 ;  /* 0x000000281c037223 */ /* 0x000fca0000000003 */
[----:B------:R-:W-:-:S05]  /*2a10*/  F2FP.BF16.F32.PACK_AB R3, RZ, R3 ;  /* 0x00000003ff03723e */ /* 0x000fca00000010ff */
[----:B------:R2:W-:Y:S01]  /*2a20*/  @P2 STG.E.U16 desc[UR36][R4.64+0x10], R3 ;  /* 0x0000100304002986 */ /* 0x0005e2000c101524 */
[----:B------:R-:W-:Y:S05]  /*2a30*/  @!P3 BRA `(.L_x_42) ;  /* 0x000000000004b947 */ /* 0x000fea0003800000 */
[----:B------:R4:W5:Y:S02]  /*2a40*/  LDG.E.LTC128B.U16 R19, desc[UR36][R6.64+0x12] ;  /* 0x0000122406137981 */ /* 0x000964000c1e1520 */
.L_x_42:
[----:B------:R-:W-:Y:S05]  /*2a50*/  BSYNC B1 ;  /* 0x0000000000017941 */ /* 0x000fea0003800000 */
.L_x_41:
[----:B-----5:R-:W-:Y:S01]  /*2a60*/  IMAD.U32 R12, R19, 0x10000, RZ ;  /* 0x00010000130c7824 */ /* 0x020fe200078e00ff */
[----:B------:R-:W-:Y:S01]  /*2a70*/  ISETP.GT.AND P0, PT, R0, 0x8, P0 ;  /* 0x000000080000780c */ /* 0x000fe20000704270 */
[----:B------:R-:W-:Y:S02]  /*2a80*/  BSSY B1, `(.L_x_43) ;  /* 0x0000007000017945 */ /* 0x000fe40003800000 */
[----:B------:R-:W-:-:S04]  /*2a90*/  FMUL R12, R12, R41 ;  /* 0x000000290c0c7220 */ /* 0x000fc80000400000 */
[----:B------:R-:W-:-:S05]  /*2aa0*/  FFMA R12, R29, R40, R12 ;  /* 0x000000281d0c7223 */ /* 0x000fca000000000c */
[----:B------:R-:W-:-:S05]  /*2ab0*/  F2FP.BF16.F32.PACK_AB R12, RZ, R12 ;  /* 0x0000000cff0c723e */ /* 0x000fca00000010ff */
[----:B------:R0:W-:Y:S01]  /*2ac0*/  @P3 STG.E.U16 desc[UR36][R4.64+0x12], R12 ;  /* 0x0000120c04003986 */ /* 0x0001e2000c101524 */
[----:B------:R-:W-:Y:S05]  /*2ad0*/  @!P0 BRA `(.L_x_44) ;  /* 0x0000000000048947 */ /* 0x000fea0003800000 */
[----:B------:R0:W5:Y:S02]  /*2ae0*/  LDG.E.LTC128B.U16 R19, desc[UR36][R8.64+0x10] ;  /* 0x0000102408137981 */ /* 0x000164000c1e1520 */
.L_x_44:
[----:B------:R-:W-:Y:S05]  /*2af0*/  BSYNC B1 ;  /* 0x0000000000017941 */ /* 0x000fea0003800000 */
.L_x_43:
[----:B0----5:R-:W-:Y:S01]  /*2b00*/  IMAD.U32 R12, R19, 0x10000, RZ ;  /* 0x00010000130c7824 */ /* 0x021fe200078e00ff */
[----:B------:R-:W-:Y:S01]  /*2b10*/  ISETP.GT.AND P1, PT, R0, 0x8, P1 ;  /* 0x000000080000780c */ /* 0x000fe20000f24270 */
[----:B------:R-:W-:Y:S02]  /*2b20*/  BSSY B1, `(.L_x_45) ;  /* 0x0000007000017945 */ /* 0x000fe40003800000 */
[----:B--2---:R-:W-:-:S04]  /*2b30*/  FMUL R3, R12, R41 ;  /* 0x000000290c037220 */ /* 0x004fc80000400000 */
[----:B------:R-:W-:-:S05]  /*2b40*/  FFMA R3, R30, R40, R3 ;  /* 0x000000281e037223 */ /* 0x000fca0000000003 */
[----:B------:R-:W-:-:S05]  /*2b50*/  F2FP.BF16.F32.PACK_AB R3, RZ, R3 ;  /* 0x00000003ff03723e */ /* 0x000fca00000010ff */
[----:B------:R0:W-:Y:S01]  /*2b60*/  @P0 STG.E.U16 desc[UR36][R10.64+0x10], R3 ;  /* 0x000010030a000986 */ /* 0x0001e2000c101524 */
[----:B------:R-:W-:Y:S05]  /*2b70*/  @!P1 BRA `(.L_x_46) ;  /* 0x0000000000049947 */ /* 0x000fea0003800000 */
[----:B------:R2:W5:Y:S02]  /*2b80*/  LDG.E.LTC128B.U16 R19, desc[UR36][R8.64+0x12] ;  /* 0x0000122408137981 */ /* 0x000564000c1e1520 */
.L_x_46:
[----:B------:R-:W-:Y:S05]  /*2b90*/  BSYNC B1 ;  /* 0x0000000000017941 */ /* 0x000fea0003800000 */
.L_x_45:
        /* <DEDUP_REMOVED lines=10> */
.L_x_48:
[----:B------:R-:W-:Y:S05]  /*2c40*/  BSYNC B1 ;  /* 0x0000000000017941 */ /* 0x000fea0003800000 */
.L_x_47:
[----:B0----5:R-:W-:Y:S01]  /*2c50*/  IMAD.U32 R12, R19, 0x10000, RZ ;  /* 0x00010000130c7824 */ /* 0x021fe200078e00ff */
        /* <DEDUP_REMOVED lines=9> */
.L_x_50:
[----:B------:R-:W-:Y:S05]  /*2cf0*/  BSYNC B1 ;  /* 0x0000000000017941 */ /* 0x000fea0003800000 */
.L_x_49:
        /* <DEDUP_REMOVED lines=9> */
.L_x_52:
[----:B------:R-:W-:Y:S05]  /*2d90*/  BSYNC B1 ;  /* 0x0000000000017941 */ /* 0x000fea0003800000 */
.L_x_51:
[----:B0----5:R-:W-:Y:S01]  /*2da0*/  IMAD.U32 R12, R19, 0x10000, RZ ;  /* 0x00010000130c7824 */ /* 0x021fe200078e00ff */
        /* <DEDUP_REMOVED lines=8> */
.L_x_54:
[----:B------:R-:W-:Y:S05]  /*2e30*/  BSYNC B1 ;  /* 0x0000000000017941 */ /* 0x000fea0003800000 */
.L_x_53:
        /* <DEDUP_REMOVED lines=10> */
.L_x_56:
[----:B------:R-:W-:Y:S05]  /*2ee0*/  BSYNC B1 ;  /* 0x0000000000017941 */ /* 0x000fea0003800000 */
.L_x_55:
        /* <DEDUP_REMOVED lines=10> */
.L_x_58:
[----:B------:R-:W-:Y:S05]  /*2f90*/  BSYNC B1 ;  /* 0x0000000000017941 */ /* 0x000fea0003800000 */
.L_x_57:
[----:B01--45:R-:W-:Y:S01]  /*2fa0*/  IMAD.U32 R6, R19, 0x10000, RZ ;  /* 0x0001000013067824 */ /* 0x033fe200078e00ff */
        /* <DEDUP_REMOVED lines=8> */
.L_x_60:
[----:B------:R-:W-:Y:S05]  /*3030*/  BSYNC B1 ;  /* 0x0000000000017941 */ /* 0x000fea0003800000 */
.L_x_59:
[----:B0----5:R-:W-:Y:S01]  /*3040*/  IMAD.U32 R4, R19, 0x10000, RZ ;  /* 0x0001000013047824 */ /* 0x021fe200078e00ff */
[----:B------:R-:W-:Y:S01]  /*3050*/  ISETP.GT.AND P1, PT, R0, 0x8, P1 ;  /* 0x000000080000780c */ /* 0x000fe20000f24270 */
[----:B------:R-:W-:Y:S01]  /*3060*/  @P0 IMAD.MOV.U32 R5, RZ, RZ, R11 ;  /* 0x000000ffff050224 */ /* 0x000fe200078e000b */
[----:B------:R-:W-:Y:S01]  /*3070*/  BSSY B1, `(.L_x_61) ;  /* 0x0000008000017945 */ /* 0x000fe20003800000 */
[----:B------:R-:W-:Y:S01]  /*3080*/  FMUL R3, R4, R41 ;  /* 0x0000002904037220 */ /* 0x000fe20000400000 */
[----:B------:R-:W-:-:S03]  /*3090*/  @P0 IMAD.MOV.U32 R4, RZ, RZ, R10 ;  /* 0x000000ffff040224 */ /* 0x000fc600078e000a */
[----:B------:R-:W-:-:S05]  /*30a0*/  FFMA R3, R38, R40, R3 ;  /* 0x0000002826037223 */ /* 0x000fca0000000003 */
[----:B------:R-:W-:-:S05]  /*30b0*/  F2FP.BF16.F32.PACK_AB R3, RZ, R3 ;  /* 0x00000003ff03723e */ /* 0x000fca00000010ff */
[----:B------:R0:W-:Y:S01]  /*30c0*/  @P0 STG.E.U16 desc[UR36][R4.64+0x30], R3 ;  /* 0x0000300304000986 */ /* 0x0001e2000c101524 */
[----:B------:R-:W-:Y:S05]  /*30d0*/  @!P1 BRA `(.L_x_62) ;  /* 0x0000000000049947 */ /* 0x000fea0003800000 */
[----:B------:R4:W5:Y:S02]  /*30e0*/  LDG.E.LTC128B.U16 R19, desc[UR36][R8.64+0x32] ;  /* 0x0000322408137981 */ /* 0x000964000c1e1520 */
.L_x_62:
[----:B------:R-:W-:Y:S05]  /*30f0*/  BSYNC B1 ;  /* 0x0000000000017941 */ /* 0x000fea0003800000 */
.L_x_61:
[----:B------:R-:W-:Y:S05]  /*3100*/  @!P1 BRA `(.L_x_63) ;  /* 0x0000000400509947 */ /* 0x000fea0003800000 */
[----:B-----5:R-:W-:-:S04]  /*3110*/  IMAD.U32 R0, R19, 0x10000, RZ ;  /* 0x0001000013007824 */ /* 0x020fc800078e00ff */
[----:B------:R-:W-:-:S04]  /*3120*/  FMUL R0, R0, R41 ;  /* 0x0000002900007220 */ /* 0x000fc80000400000 */
[----:B------:R-:W-:-:S05]  /*3130*/  FFMA R0, R39, R40, R0 ;  /* 0x0000002827007223 */ /* 0x000fca0000000000 */
[----:B------:R-:W-:-:S05]  /*3140*/  F2FP.BF16.F32.PACK_AB R0, RZ, R0 ;  /* 0x00000000ff00723e */ /* 0x000fca00000010ff */
[----:B------:R0:W-:Y:S01]  /*3150*/  STG.E.U16 desc[UR36][R10.64+0x32], R0 ;  /* 0x000032000a007986 */ /* 0x0001e2000c101524 */
[----:B------:R-:W-:Y:S05]  /*3160*/  BRA `(.L_x_63) ;  /* 0x0000000400387947 */ /* 0x000fea0003800000 */
.L_x_34:
[----:B------:R-:W-:Y:S01]  /*3170*/  ISETP.GT.AND P2, PT, R22, 0x1, PT ;  /* 0x000000011600780c */ /* 0x000fe20003f44270 */
[----:B------:R-:W-:Y:S01]  /*3180*/  ULDC.64 UR4, c[0x0][0x5c0] ;  /* 0x0001700000047ab9 */ /* 0x000fe20000000a00 */
[-C--:B------:R-:W-:Y:S01]  /*3190*/  FMUL R24, R24, R40.reuse ;  /* 0x0000002818187220 */ /* 0x080fe20000400000 */
[----:B------:R-:W-:Y:S01]  /*31a0*/  LEA R4, P4, R20, UR4, 0x1 ;  /* 0x0000000414047c11 */ /* 0x000fe2000f8808ff */
[-C--:B------:R-:W-:Y:S01]  /*31b0*/  FMUL R25, R25, R40.reuse ;  /* 0x0000002819197220 */ /* 0x080fe20000400000 */
[----:B------:R-:W-:Y:S01]  /*31c0*/  ISETP.GT.AND P1, PT, R0, RZ, P2 ;  /* 0x000000ff0000720c */ /* 0x000fe20001724270 */
[----:B------:R-:W-:Y:S01]  /*31d0*/  FMUL R26, R26, R40 ;  /* 0x000000281a1a7220 */ /* 0x000fe20000400000 */
[----:B------:R-:W-:Y:S01]  /*31e0*/  F2FP.BF16.F32.PACK_AB R24, RZ, R24 ;  /* 0x00000018ff18723e */ /* 0x000fe200000010ff */
[-C--:B------:R-:W-:Y:S01]  /*31f0*/  FMUL R27, R27, R40.reuse ;  /* 0x000000281b1b7220 */ /* 0x080fe20000400000 */
[----:B------:R-:W-:Y:S01]  /*3200*/  LEA.HI.X R5, R20, UR5, R63, 0x1, P4 ;  /* 0x0000000514057c11 */ /* 0x000fe2000a0f0c3f */
[-C--:B------:R-:W-:Y:S01]  /*3210*/  FMUL R28, R28, R40.reuse ;  /* 0x000000281c1c7220 */ /* 0x080fe20000400000 */
[----:B------:R-:W-:Y:S01]  /*3220*/  ISETP.GT.AND P4, PT, R22, 0x8, PT ;  /* 0x000000081600780c */ /* 0x000fe20003f84270 */
[-C--:B------:R-:W-:Y:S01]  /*3230*/  FMUL R29, R29, R40.reuse ;  /* 0x000000281d1d7220 */ /* 0x080fe20000400000 */
[C---:B------:R-:W-:Y:S01]  /*3240*/  ISETP.GT.AND P0, PT, R0.reuse, 0x8, P0 ;  /* 0x000000080000780c */ /* 0x040fe20000704270 */
[----:B------:R-:W-:Y:S01]  /*3250*/  @P3 STG.E.U16 desc[UR36][R4.64], R24 ;  /* 0x0000001804003986 */ /* 0x000fe2000c101524 */
[----:B------:R-:W-:Y:S01]  /*3260*/  ISETP.GT.AND P2, PT, R0, 0x8, P2 ;  /* 0x000000080000780c */ /* 0x000fe20001744270 */
[-C--:B------:R-:W-:Y:S01]  /*3270*/  FMUL R30, R30, R40.reuse ;  /* 0x000000281e1e7220 */ /* 0x080fe20000400000 */
[----:B------:R-:W-:Y:S01]  /*3280*/  F2FP.BF16.F32.PACK_AB R25, RZ, R25 ;  /* 0x00000019ff19723e */ /* 0x000fe200000010ff */
[-C--:B------:R-:W-:Y:S01]  /*3290*/  FMUL R31, R31, R40.reuse ;  /* 0x000000281f1f7220 */ /* 0x080fe20000400000 */
[----:B------:R-:W-:Y:S01]  /*32a0*/  ISETP.GT.AND P5, PT, R0, RZ, P4 ;  /* 0x000000ff0000720c */ /* 0x000fe200027a4270 */
[----:B------:R-:W-:Y:S01]  /*32b0*/  FMUL R32, R32, R40 ;  /* 0x0000002820207220 */ /* 0x000fe20000400000 */
[C---:B------:R-:W-:Y:S01]  /*32c0*/  SHF.L.U64.HI R3, R46.reuse, 0x1, R47 ;  /* 0x000000012e037819 */ /* 0x040fe2000001022f */
[----:B------:R-:W-:Y:S01]  /*32d0*/  @P1 STG.E.U16 desc[UR36][R4.64+0x2], R25 ;  /* 0x0000021904001986 */ /* 0x000fe2000c101524 */
[----:B------:R-:W-:Y:S01]  /*32e0*/  LEA R6, P3, R46, R4, 0x1 ;  /* 0x000000042e067211 */ /* 0x000fe200078608ff */
[----:B------:R-:W-:Y:S01]  /*32f0*/  FMUL R33, R33, R40 ;  /* 0x0000002821217220 */ /* 0x000fe20000400000 */
[----:B------:R-:W-:Y:S01]  /*3300*/  F2FP.BF16.F32.PACK_AB R26, RZ, R26 ;  /* 0x0000001aff1a723e */ /* 0x000fe200000010ff */
[-C--:B------:R-:W-:Y:S01]  /*3310*/  FMUL R34, R34, R40.reuse ;  /* 0x0000002822227220 */ /* 0x080fe20000400000 */
[----:B------:R-:W-:Y:S01]  /*3320*/  ISETP.GT.AND P1, PT, R22, 0x9, PT ;  /* 0x000000091600780c */ /* 0x000fe20003f24270 */
[----:B------:R-:W-:Y:S01]  /*3330*/  IMAD.X R7, R3, 0x1, R5, P3 ;  /* 0x0000000103077824 */ /* 0x000fe200018e0605 */
[----:B------:R-:W-:Y:S01]  /*3340*/  F2FP.BF16.F32.PACK_AB R27, RZ, R27 ;  /* 0x0000001bff1b723e */ /* 0x000fe200000010ff */
[----:B------:R-:W-:Y:S01]  /*3350*/  FMUL R35, R35, R40 ;  /* 0x0000002823237220 */ /* 0x000fe20000400000 */
[----:B------:R-:W-:Y:S01]  /*3360*/  F2FP.BF16.F32.PACK_AB R28, RZ, R28 ;  /* 0x0000001cff1c723e */ /* 0x000fe200000010ff */
[-C--:B------:R-:W-:Y:S01]  /*3370*/  FMUL R36, R36, R40.reuse ;  /* 0x0000002824247220 */ /* 0x080fe20000400000 */
[C---:B------:R-:W-:Y:S01]  /*3380*/  ISETP.GT.AND P3, PT, R0.reuse, RZ, P1 ;  /* 0x000000ff0000720c */ /* 0x040fe20000f64270 */
[----:B------:R-:W-:Y:S01]  /*3390*/  @P0 STG.E.U16 desc[UR36][R6.64], R26 ;  /* 0x0000001a06000986 */ /* 0x000fe2000c101524 */
[----:B------:R-:W-:Y:S01]  /*33a0*/  ISETP.GT.AND P4, PT, R0, 0x8, P4 ;  /* 0x000000080000780c */ /* 0x000fe20002784270 */
[----:B------:R-:W-:Y:S01]  /*33b0*/  FMUL R37, R37, R40 ;  /* 0x0000002825257220 */ /* 0x000fe20000400000 */
[----:B------:R-:W-:Y:S01]  /*33c0*/  F2FP.BF16.F32.PACK_AB R29, RZ, R29 ;  /* 0x0000001dff1d723e */ /* 0x000fe200000010ff */
[----:B------:R-:W-:Y:S01]  /*33d0*/  @P2 STG.E.U16 desc[UR36][R6.64+0x2], R27 ;  /* 0x0000021b06002986 */ /* 0x000fe2000c101524 */
[----:B------:R-:W-:Y:S01]  /*33e0*/  F2FP.BF16.F32.PACK_AB R30, RZ, R30 ;  /* 0x0000001eff1e723e */ /* 0x000fe200000010ff */
[-C--:B------:R-:W-:Y:S01]  /*33f0*/  FMUL R38, R38, R40.reuse ;  /* 0x0000002826267220 */ /* 0x080fe20000400000 */
[----:B------:R-:W-:Y:S01]  /*3400*/  F2FP.BF16.F32.PACK_AB R31, RZ, R31 ;  /* 0x0000001fff1f723e */ /* 0x000fe200000010ff */
[----:B------:R-:W-:Y:S01]  /*3410*/  @P5 STG.E.U16 desc[UR36][R4.64+0x10], R28 ;  /* 0x0000101c04005986 */ /* 0x000fe2000c101524 */
[----:B------:R-:W-:Y:S01]  /*3420*/  ISETP.GT.AND P5, PT, R0, 0x8, P1 ;  /* 0x000000080000780c */ /* 0x000fe20000fa4270 */
[----:B------:R-:W-:Y:S01]  /*3430*/  FMUL R39, R39, R40 ;  /* 0x0000002827277220 */ /* 0x000fe20000400000 */
[C---:B------:R-:W-:Y:S01]  /*3440*/  ISETP.GT.AND P2, PT, R22.reuse, 0x11, PT ;  /* 0x000000111600780c */ /* 0x040fe20003f44270 */
[----:B------:R-:W-:Y:S01]  /*3450*/  @P3 STG.E.U16 desc[UR36][R4.64+0x12], R29 ;  /* 0x0000121d04003986 */ /* 0x000fe2000c101524 */
[----:B------:R-:W-:-:S02]  /*3460*/  ISETP.GT.AND P3, PT, R22, 0x10, PT ;  /* 0x000000101600780c */ /* 0x000fc40003f64270 */
[----:B------:R-:W-:Y:S01]  /*3470*/  F2FP.BF16.F32.PACK_AB R32, RZ, R32 ;  /* 0x00000020ff20723e */ /* 0x000fe200000010ff */
[----:B------:R-:W-:Y:S01]  /*3480*/  @P4 STG.E.U16 desc[UR36][R6.64+0x10], R30 ;  /* 0x0000101e06004986 */ /* 0x000fe2000c101524 */
[----:B------:R-:W-:Y:S02]  /*3490*/  ISETP.GT.AND P4, PT, R0, RZ, P2 ;  /* 0x000000ff0000720c */ /* 0x000fe40001784270 */
[----:B------:R-:W-:Y:S02]  /*34a0*/  F2FP.BF16.F32.PACK_AB R33, RZ, R33 ;  /* 0x00000021ff21723e */ /* 0x000fe400000010ff */
[----:B------:R-:W-:Y:S01]  /*34b0*/  ISETP.GT.AND P1, PT, R22, 0x18, PT ;  /* 0x000000181600780c */ /* 0x000fe20003f24270 */
[----:B------:R-:W-:Y:S01]  /*34c0*/  @P5 STG.E.U16 desc[UR36][R6.64+0x12], R31 ;  /* 0x0000121f06005986 */ /* 0x000fe2000c101524 */
[----:B------:R-:W-:Y:S02]  /*34d0*/  ISETP.GT.AND P5, PT, R0, RZ, P3 ;  /* 0x000000ff0000720c */ /* 0x000fe40001fa4270 */
[----:B------:R-:W-:-:S02]  /*34e0*/  ISETP.GT.AND P0, PT, R22, 0x19, PT ;  /* 0x000000191600780c */ /* 0x000fc40003f04270 */
[C---:B------:R-:W-:Y:S02]  /*34f0*/  ISETP.GT.AND P3, PT, R0.reuse, 0x8, P3 ;  /* 0x000000080000780c */ /* 0x040fe40001f64270 */
[C---:B------:R-:W-:Y:S02]  /*3500*/  ISETP.GT.AND P2, PT, R0.reuse, 0x8, P2 ;  /* 0x000000080000780c */ /* 0x040fe40001744270 */
[----:B------:R-:W-:Y:S02]  /*3510*/  F2FP.BF16.F32.PACK_AB R34, RZ, R34 ;  /* 0x00000022ff22723e */ /* 0x000fe400000010ff */
[----:B------:R-:W-:Y:S02]  /*3520*/  F2FP.BF16.F32.PACK_AB R35, RZ, R35 ;  /* 0x00000023ff23723e */ /* 0x000fe400000010ff */
[----:B------:R-:W-:Y:S01]  /*3530*/  F2FP.BF16.F32.PACK_AB R36, RZ, R36 ;  /* 0x00000024ff24723e */ /* 0x000fe200000010ff */
[----:B------:R-:W-:Y:S01]  /*3540*/  @P5 STG.E.U16 desc[UR36][R4.64+0x20], R32 ;  /* 0x0000202004005986 */ /* 0x000fe2000c101524 */
[----:B------:R-:W-:-:S02]  /*3550*/  ISETP.GT.AND P5, PT, R0, RZ, P0 ;  /* 0x000000ff0000720c */ /* 0x000fc400007a4270 */
[C---:B------:R-:W-:Y:S01]  /*3560*/  ISETP.GT.AND P0, PT, R0.reuse, 0x8, P0 ;  /* 0x000000080000780c */ /* 0x040fe20000704270 */
[----:B------:R-:W-:Y:S01]  /*3570*/  @P4 STG.E.U16 desc[UR36][R4.64+0x22], R33 ;  /* 0x0000222104004986 */ /* 0x000fe2000c101524 */
[C---:B------:R-:W-:Y:S02]  /*3580*/  ISETP.GT.AND P4, PT, R0.reuse, RZ, P1 ;  /* 0x000000ff0000720c */ /* 0x040fe40000f84270 */
[----:B------:R-:W-:Y:S01]  /*3590*/  ISETP.GT.AND P1, PT, R0, 0x8, P1 ;  /* 0x000000080000780c */ /* 0x000fe20000f24270 */
[----:B------:R-:W-:Y:S01]  /*35a0*/  @P3 STG.E.U16 desc[UR36][R6.64+0x20], R34 ;  /* 0x0000202206003986 */ /* 0x000fe2000c101524 */
[----:B------:R-:W-:Y:S02]  /*35b0*/  F2FP.BF16.F32.PACK_AB R37, RZ, R37 ;  /* 0x00000025ff25723e */ /* 0x000fe400000010ff */
[----:B------:R-:W-:Y:S01]  /*35c0*/  F2FP.BF16.F32.PACK_AB R38, RZ, R38 ;  /* 0x00000026ff26723e */ /* 0x000fe200000010ff */
[----:B------:R-:W-:Y:S01]  /*35d0*/  @P2 STG.E.U16 desc[UR36][R6.64+0x22], R35 ;  /* 0x0000222306002986 */ /* 0x000fe2000c101524 */
[----:B------:R-:W-:-:S05]  /*35e0*/  F2FP.BF16.F32.PACK_AB R39, RZ, R39 ;  /* 0x00000027ff27723e */ /* 0x000fca00000010ff */
[----:B------:R-:W-:Y:S04]  /*35f0*/  @P4 STG.E.U16 desc[UR36][R4.64+0x30], R36 ;  /* 0x0000302404004986 */ /* 0x000fe8000c101524 */
[----:B------:R0:W-:Y:S02]  /*3600*/  @P5 STG.E.U16 desc[UR36][R4.64+0x32], R37 ;  /* 0x0000322504005986 */ /* 0x0001e4000c101524 */
[----:B0-----:R-:W-:Y:S02]  /*3610*/  @P1 IMAD.MOV.U32 R4, RZ, RZ, R6 ;  /* 0x000000ffff041224 */ /* 0x001fe400078e0006 */
[----:B------:R-:W-:-:S05]  /*3620*/  @P1 IMAD.MOV.U32 R5, RZ, RZ, R7 ;  /* 0x000000ffff051224 */ /* 0x000fca00078e0007 */
[----:B------:R0:W-:Y:S04]  /*3630*/  @P1 STG.E.U16 desc[UR36][R4.64+0x30], R38 ;  /* 0x0000302604001986 */ /* 0x0001e8000c101524 */
[----:B------:R0:W-:Y:S02]  /*3640*/  @P0 STG.E.U16 desc[UR36][R6.64+0x32], R39 ;  /* 0x0000322706000986 */ /* 0x0001e4000c101524 */
.L_x_63:
[----:B------:R-:W-:Y:S05]  /*3650*/  BSYNC B0 ;  /* 0x0000000000007941 */ /* 0x000fea0003800000 */
.L_x_33:
[----:B0-----:R-:W2:Y:S01]  /*3660*/  LDL.64 R4, [R1] ;  /* 0x0000000001047983 */ /* 0x001ea20000100a00 */
[----:B------:R-:W-:Y:S01]  /*3670*/  ULDC.64 UR4, c[0x0][0x650] ;  /* 0x0001940000047ab9 */ /* 0x000fe20000000a00 */
[----:B------:R-:W-:Y:S02]  /*3680*/  IMAD.U32 R0, RZ, RZ, UR44 ;  /* 0x0000002cff007e24 */ /* 0x000fe4000f8e00ff */
[----:B-----5:R-:W-:Y:S02]  /*3690*/  IMAD.MOV.U32 R19, RZ, RZ, -0x1 ;  /* 0xffffffffff137424 */ /* 0x020fe400078e00ff */
[----:B------:R0:W-:Y:S01]  /*36a0*/  SYNCS.ARRIVE.TRANS64.A1T0 RZ, [R0+UR48], RZ ;  /* 0x000000ff00ff79a7 */ /* 0x0001e20008100030 */
[----:B------:R-:W-:Y:S02]  /*36b0*/  IMAD.MOV.U32 R22, RZ, RZ, -0x1 ;  /* 0xffffffffff167424 */ /* 0x000fe400078e00ff */
[----:B------:R-:W-:Y:S01]  /*36c0*/  IMAD.MOV.U32 R17, RZ, RZ, -0x1 ;  /* 0xffffffffff117424 */ /* 0x000fe200078e00ff */
[----:B0-----:R-:W-:-:S02]  /*36d0*/  PRMT R0, RZ, 0x7610, R0 ;  /* 0x00007610ff007816 */ /* 0x001fc40000000000 */
[----:B--2---:R-:W-:-:S05]  /*36e0*/  LEA R18, P0, R4, R18, 0x1 ;  /* 0x0000001204127211 */ /* 0x004fca00078008ff */
[----:B------:R-:W-:Y:S01]  /*36f0*/  IMAD.X R2, R51, 0x1, R2, P0 ;  /* 0x0000000133027824 */ /* 0x000fe200000e0602 */
[----:B------:R-:W-:-:S04]  /*3700*/  ISETP.GE.U32.AND P0, PT, R18, UR4, PT ;  /* 0x0000000412007c0c */ /* 0x000fc8000bf06070 */
[----:B------:R-:W-:-:S13]  /*3710*/  ISETP.GE.U32.AND.EX P0, PT, R2, UR5, PT, P0 ;  /* 0x0000000502007c0c */ /* 0x000fda000bf06100 */
[----:B------:R-:W-:Y:S05]  /*3720*/  @P0 BRA `(.L_x_64) ;  /* 0x0000000400500947 */ /* 0x000fea0003800000 */
[----:B------:R-:W0:Y:S01]  /*3730*/  LDC.64 R10, c[0x0][0x628] ;  /* 0x00018a00ff0a7b82 */ /* 0x000e220000000a00 */
[----:B------:R-:W2:Y:S01]  /*3740*/  S2R R12, SR_CTAID.X ;  /* 0x00000000000c7919 */ /* 0x000ea20000002500 */
[----:B-1-34-:R-:W-:Y:S02]  /*3750*/  IMAD.MOV.U32 R8, RZ, RZ, R18 ;  /* 0x000000ffff087224 */ /* 0x01afe400078e0012 */
[----:B------:R-:W-:Y:S01]  /*3760*/  IMAD.MOV.U32 R9, RZ, RZ, R2 ;  /* 0x000000ffff097224 */ /* 0x000fe200078e0002 */
[----:B------:R-:W1:Y:S03]  /*3770*/  S2R R20, SR_CTAID.Y ;  /* 0x0000000000147919 */ /* 0x000e660000002600 */
[----:B------:R-:W3:Y:S08]  /*3780*/  LDC R0, c[0x0][0x630] ;  /* 0x00018c00ff007b82 */ /* 0x000ef00000000800 */
[----:B------:R-:W4:Y:S01]  /*3790*/  LDC.64 R14, c[0x0][0x620] ;  /* 0x00018800ff0e7b82 */ /* 0x000f220000000a00 */
[----:B0-----:R-:W-:-:S04]  /*37a0*/  ISETP.NE.U32.AND P0, PT, R10, RZ, PT ;  /* 0x000000ff0a00720c */ /* 0x001fc80003f05070 */
[----:B------:R-:W-:-:S13]  /*37b0*/  ISETP.NE.AND.EX P0, PT, R11, RZ, PT, P0 ;  /* 0x000000ff0b00720c */ /* 0x000fda0003f05300 */
[----:B-1234-:R-:W-:Y:S05]  /*37c0*/  @!P0 BRA `(.L_x_65) ;  /* 0x0000000000288947 */ /* 0x01efea0003800000 */
[----:B------:R-:W0:Y:S02]  /*37d0*/  LDC R3, c[0x0][0x634] ;  /* 0x00018d00ff037b82 */ /* 0x000e240000000800 */
[----:B0-----:R-:W-:-:S05]  /*37e0*/  IADD3 R3, P0, R18, R3, RZ ;  /* 0x0000000312037210 */ /* 0x001fca0007f1e0ff */
        /* <DEDUP_REMOVED lines=8> */
.L_x_65:
[-CC-:B------:R-:W-:Y:S01]  /*3870*/  SHF.R.U64 R17, R8, R0.reuse, R9.reuse ;  /* 0x0000000008117219 */ /* 0x180fe20000001209 */
[----:B------:R-:W0:Y:S01]  /*3880*/  LDC.64 R26, c[0x0][0x640] ;  /* 0x00019000ff1a7b82 */ /* 0x000e220000000a00 */
[----:B------:R-:W-:Y:S01]  /*3890*/  SHF.R.U32.HI R0, RZ, R0, R9 ;  /* 0x00000000ff007219 */ /* 0x000fe20000011609 */
[----:B------:R-:W-:Y:S01]  /*38a0*/  IMAD.MOV.U32 R19, RZ, RZ, R2 ;  /* 0x000000ffff137224 */ /* 0x000fe200078e0002 */
[----:B------:R-:W-:Y:S01]  /*38b0*/  IADD3 R3, P0, RZ, -R17, RZ ;  /* 0x80000011ff037210 */ /* 0x000fe20007f1e0ff */
[----:B------:R-:W-:Y:S01]  /*38c0*/  ULDC UR4, c[0x0][0x150] ;  /* 0x0000540000047ab9 */ /* 0x000fe20000000800 */
[----:B------:R-:W-:-:S03]  /*38d0*/  I2FP.F32.U32 R7, R12 ;  /* 0x0000000c00077245 */ /* 0x000fc60000201000 */
[----:B------:R-:W1:Y:S01]  /*38e0*/  LDC R6, c[0x0][0x618] ;  /* 0x00018600ff067b82 */ /* 0x000e620000000800 */
[----:B------:R-:W-:Y:S02]  /*38f0*/  IMAD.X R5, RZ, RZ, ~R0, P0 ;  /* 0x000000ffff057224 */ /* 0x000fe400000e0e00 */
[----:B------:R-:W-:Y:S01]  /*3900*/  FMUL R7, R7, UR4 ;  /* 0x0000000407077c20 */ /* 0x000fe20008400000 */
[----:B------:R-:W-:Y:S01]  /*3910*/  ULDC UR4, c[0x0][0x154] ;  /* 0x0000550000047ab9 */ /* 0x000fe20000000800 */
[-C--:B------:R-:W-:Y:S02]  /*3920*/  IMAD R0, R5, R14.reuse, RZ ;  /* 0x0000000e05007224 */ /* 0x080fe400078e02ff */
[C---:B------:R-:W-:Y:S01]  /*3930*/  IMAD.WIDE.U32 R4, R3.reuse, R14, R18 ;  /* 0x0000000e03047225 */ /* 0x040fe200078e0012 */
[----:B------:R-:W2:Y:S01]  /*3940*/  LDC R11, c[0x0][0x608] ;  /* 0x00018200ff0b7b82 */ /* 0x000ea20000000800 */
[----:B------:R-:W3:Y:S02]  /*3950*/  F2I.U32.TRUNC.NTZ R7, R7 ;  /* 0x0000000700077305 */ /* 0x000ee4000020f000 */
[----:B------:R-:W-:-:S04]  /*3960*/  IMAD R3, R3, R15, R0 ;  /* 0x0000000f03037224 */ /* 0x000fc800078e0200 */
[----:B------:R-:W-:Y:S01]  /*3970*/  IMAD.IADD R3, R5, 0x1, R3 ;  /* 0x0000000105037824 */ /* 0x000fe200078e0203 */
[----:B------:R-:W4:Y:S01]  /*3980*/  LDC R25, c[0x0][0x658] ;  /* 0x00019600ff197b82 */ /* 0x000f220000000800 */
[----:B------:R-:W-:Y:S02]  /*3990*/  I2FP.F32.U32 R5, R20 ;  /* 0x0000001400057245 */ /* 0x000fe40000201000 */
[----:B0-----:R-:W-:-:S04]  /*39a0*/  ISETP.NE.U32.AND P0, PT, R26, RZ, PT ;  /* 0x000000ff1a00720c */ /* 0x001fc80003f05070 */
[----:B------:R-:W-:Y:S01]  /*39b0*/  ISETP.NE.AND.EX P0, PT, R27, RZ, PT, P0 ;  /* 0x000000ff1b00720c */ /* 0x000fe20003f05300 */
[----:B------:R-:W0:Y:S01]  /*39c0*/  LDC R9, c[0x0][0x144] ;  /* 0x00005100ff097b82 */ /* 0x000e220000000800 */
[-C--:B-1----:R-:W-:Y:S01]  /*39d0*/  SHF.R.U64 R13, R4, R6.reuse, R3 ;  /* 0x00000006040d7219 */ /* 0x082fe20000001203 */
[----:B---3--:R-:W-:Y:S01]  /*39e0*/  IMAD.MOV R7, RZ, RZ, -R7 ;  /* 0x000000ffff077224 */ /* 0x008fe200078e0a07 */
[----:B------:R-:W-:Y:S01]  /*39f0*/  SHF.R.U32.HI R0, RZ, R6, R3 ;  /* 0x00000006ff007219 */ /* 0x000fe20000011603 */
[----:B------:R-:W-:-:S04]  /*3a00*/  FMUL R3, R5, UR4 ;  /* 0x0000000405037c20 */ /* 0x000fc80008400000 */
[----:B------:R-:W1:Y:S01]  /*3a10*/  LDC R21, c[0x0][0x148] ;  /* 0x00005200ff157b82 */ /* 0x000e620000000800 */
[----:B------:R3:W0:Y:S01]  /*3a20*/  F2I.U32.TRUNC.NTZ R10, R3 ;  /* 0x00000003000a7305 */ /* 0x000622000020f000 */
[-CC-:B--2---:R-:W-:Y:S02]  /*3a30*/  SHF.R.U64 R15, R13, R11.reuse, R0.reuse ;  /* 0x0000000b0d0f7219 */ /* 0x184fe40000001200 */
[----:B------:R-:W-:-:S04]  /*3a40*/  SHF.R.U32.HI R0, RZ, R11, R0 ;  /* 0x0000000bff007219 */ /* 0x000fc80000011600 */
[----:B------:R-:W2:Y:S01]  /*3a50*/  LDC R14, c[0x0][0x648] ;  /* 0x00019200ff0e7b82 */ /* 0x000ea20000000800 */
[-CC-:B----4-:R-:W-:Y:S02]  /*3a60*/  SHF.R.U64 R19, R15, R25.reuse, R0.reuse ;  /* 0x000000190f137219 */ /* 0x190fe40000001200 */
[----:B------:R-:W-:-:S03]  /*3a70*/  SHF.R.U32.HI R5, RZ, R25, R0 ;  /* 0x00000019ff057219 */ /* 0x000fc60000011600 */
[----:B------:R-:W-:Y:S02]  /*3a80*/  IMAD.MOV.U32 R4, RZ, RZ, R19 ;  /* 0x000000ffff047224 */ /* 0x000fe400078e0013 */
[----:B------:R-:W4:Y:S01]  /*3a90*/  LDC R22, c[0x0][0x638] ;  /* 0x00018e00ff167b82 */ /* 0x000f220000000800 */
[----:B0-----:R-:W-:-:S07]  /*3aa0*/  IMAD R12, R9, R7, R12 ;  /* 0x00000007090c7224 */ /* 0x001fce00078e020c */
[----:B------:R-:W0:Y:S08]  /*3ab0*/  LDC R24, c[0x0][0x610] ;  /* 0x00018400ff187b82 */ /* 0x000e300000000800 */
[----:B------:R-:W0:Y:S01]  /*3ac0*/  LDC R28, c[0x0][0x600] ;  /* 0x00018000ff1c7b82 */ /* 0x000e220000000800 */
[----:B-1-3--:R-:W-:Y:S05]  /*3ad0*/  @!P0 BRA `(.L_x_66) ;  /* 0x0000000000288947 */ /* 0x00afea0003800000 */
[----:B------:R-:W1:Y:S02]  /*3ae0*/  LDC R0, c[0x0][0x64c] ;  /* 0x00019300ff007b82 */ /* 0x000e640000000800 */
[----:B-1----:R-:W-:-:S05]  /*3af0*/  IADD3 R3, P0, R19, R0, RZ ;  /* 0x0000000013037210 */ /* 0x002fca0007f1e0ff */
        /* <DEDUP_REMOVED lines=8> */
.L_x_66:
[----:B------:R-:W-:Y:S01]  /*3b80*/  ISETP.NE.AND P0, PT, R23, 0x1, PT ;  /* 0x000000011700780c */ /* 0x000fe20003f05270 */
[----:B------:R-:W-:Y:S01]  /*3b90*/  IMAD.MOV R10, RZ, RZ, -R10 ;  /* 0x000000ffff0a7224 */ /* 0x000fe200078e0a0a */
[----:B--2---:R-:W-:Y:S02]  /*3ba0*/  SHF.R.U64 R0, R4, R14, R5 ;  /* 0x0000000e04007219 */ /* 0x004fe40000001205 */
[----:B------:R-:W-:Y:S02]  /*3bb0*/  LOP3.LUT R3, R15, R52, RZ, 0xc0, !PT ;  /* 0x000000340f037212 */ /* 0x000fe400078ec0ff */
[----:B------:R-:W-:Y:S01]  /*3bc0*/  LOP3.LUT R13, R13, R50, RZ, 0xc0, !PT ;  /* 0x000000320d0d7212 */ /* 0x000fe200078ec0ff */
[----:B------:R-:W-:Y:S02]  /*3bd0*/  IMAD.MOV R4, RZ, RZ, -R0 ;  /* 0x000000ffff047224 */ /* 0x000fe400078e0a00 */
[----:B------:R-:W-:Y:S02]  /*3be0*/  IMAD R3, R48, R0, R3 ;  /* 0x0000000030037224 */ /* 0x000fe400078e0203 */
[----:B----4-:R-:W-:-:S02]  /*3bf0*/  IMAD R0, R4, R22, R19 ;  /* 0x0000001604007224 */ /* 0x010fc400078e0213 */
[----:B------:R-:W-:Y:S02]  /*3c00*/  @P0 IMAD R12, R21, R10, R20 ;  /* 0x0000000a150c0224 */ /* 0x000fe400078e0214 */
[----:B0-----:R-:W-:Y:S02]  /*3c10*/  IMAD R4, R0, R28, R13 ;  /* 0x0000001c00047224 */ /* 0x001fe400078e020d */
[----:B------:R-:W-:Y:S02]  /*3c20*/  IMAD R19, R3, R24, R12 ;  /* 0x0000001803137224 */ /* 0x000fe400078e020c */
[----:B------:R-:W-:-:S03]  /*3c30*/  IMAD.MOV.U32 R3, RZ, RZ, 0x1 ;  /* 0x00000001ff037424 */ /* 0x000fc600078e00ff */
[----:B------:R-:W-:Y:S02]  /*3c40*/  SEL R22, R4, R19, !P0 ;  /* 0x0000001304167207 */ /* 0x000fe40004000000 */
[----:B------:R-:W-:Y:S02]  /*3c50*/  PRMT R0, R3, 0x7610, R0 ;  /* 0x0000761003007816 */ /* 0x000fe40000000000 */
[----:B------:R-:W-:-:S07]  /*3c60*/  SEL R19, R19, R4, !P0 ;  /* 0x0000000413137207 */ /* 0x000fce0004000000 */
.L_x_64:
[----:B------:R-:W-:Y:S01]  /*3c70*/  UIMAD.WIDE.U32 UR4, UR38, -0x45306eb3, URZ ;  /* 0xbacf914d260478a5 */ /* 0x000fe2000f8e003f */
[----:B------:R-:W-:Y:S02]  /*3c80*/  LOP3.LUT P0, RZ, R0, 0xff, RZ, 0xc0, !PT ;  /* 0x000000ff00ff7812 */ /* 0x000fe4000780c0ff */
[----:B------:R-:W-:Y:S01]  /*3c90*/  LOP3.LUT R55, R55, 0x1, RZ, 0x3c, !PT ;  /* 0x0000000137377812 */ /* 0x000fe200078e3cff */
[----:B------:R-:W-:-:S04]  /*3ca0*/  UIADD3 UR4, UR38, -UR5, URZ ;  /* 0x8000000526047290 */ /* 0x000fc8000fffe03f */
[----:B------:R-:W-:-:S04]  /*3cb0*/  ULEA.HI UR4, UR4, UR5, URZ, 0x1f ;  /* 0x0000000504047291 */ /* 0x000fc8000f8ff83f */
[----:B------:R-:W-:-:S04]  /*3cc0*/  USHF.R.U32.HI UR4, URZ, 0x5, UR4 ;  /* 0x000000053f047899 */ /* 0x000fc80008011604 */
[----:B------:R-:W-:Y:S01]  /*3cd0*/  UIMAD UR38, UR4, -0x25, UR38 ;  /* 0xffffffdb042678a4 */ /* 0x000fe2000f8e0226 */
[----:B------:R-:W-:Y:S11]  /*3ce0*/  @P0 BRA `(.L_x_67) ;  /* 0xffffffdc004c0947 */ /* 0x000ff6000383ffff */
[----:B------:R-:W-:Y:S05]  /*3cf0*/  EXIT ;  /* 0x000000000000794d */ /* 0x000fea0003800000 */
.L_x_14:
[----:B------:R-:W-:-:S08]  /*3d00*/  ISETP.NE.AND P0, PT, R5, RZ, PT ;  /* 0x000000ff0500720c */ /* 0x000fd00003f05270 */
[----:B0-----:R-:W0:-:S00]  /*3d10*/  USETMAXREG.DEALLOC.CTAPOOL 0x28 ;  /* 0x00000028000079c8 */ /* 0x001e0000080e0500 */
[----:B------:R-:W-:Y:S05]  /*3d20*/  @P0 EXIT ;  /* 0x000000000000094d */ /* 0x000fea0003800000 */
[----:B0-----:R-:W-:Y:S01]  /*3d30*/  LOP3.LUT P0, RZ, R0, 0xff, RZ, 0xc0, !PT ;  /* 0x000000ff00ff7812 */ /* 0x001fe2000780c0ff */
[----:B------:R-:W-:Y:S02]  /*3d40*/  IMAD.MOV.U32 R0, RZ, RZ, 0x1 ;  /* 0x00000001ff007424 */ /* 0x000fe400078e00ff */
[----:B------:R-:W-:-:S10]  /*3d50*/  IMAD.MOV.U32 R8, RZ, RZ, RZ ;  /* 0x000000ffff087224 */ /* 0x000fd400078e00ff */
[----:B------:R-:W-:Y:S05]  /*3d60*/  @!P0 BRA `(.L_x_68) ;  /* 0x0000000c001c8947 */ /* 0x000fea0003800000 */
[----:B------:R-:W-:Y:S01]  /*3d70*/  LOP3.LUT P0, RZ, R3, 0x1f, RZ, 0xc0, !PT ;  /* 0x0000001f03ff7812 */ /* 0x000fe2000780c0ff */
[----:B------:R-:W-:Y:S01]  /*3d80*/  ULDC UR5, c[0x0][0x658] ;  /* 0x0001960000057ab9 */ /* 0x000fe20000000800 */
[----:B------:R-:W-:Y:S01]  /*3d90*/  UMOV UR6, 0xffffffff ;  /* 0xffffffff00067882 */ /* 0x000fe20000000000 */
[----:B------:R-:W-:Y:S01]  /*3da0*/  BSSY B0, `(.L_x_68) ;  /* 0x00000c3000007945 */ /* 0x000fe20003800000 */
[----:B------:R-:W-:Y:S01]  /*3db0*/  USHF.L.U32 UR6, UR6, UR5, URZ ;  /* 0x0000000506067299 */ /* 0x000fe2000800063f */
[C---:B------:R-:W-:Y:S01]  /*3dc0*/  ISETP.NE.AND P2, PT, R4.reuse, RZ, PT ;  /* 0x000000ff0400720c */ /* 0x040fe20003f45270 */
[----:B------:R-:W-:Y:S01]  /*3dd0*/  IMAD.MOV.U32 R9, RZ, RZ, 0x1 ;  /* 0x00000001ff097424 */ /* 0x000fe200078e00ff */
[----:B------:R-:W-:Y:S01]  /*3de0*/  ISETP.NE.OR P0, PT, R4, RZ, !P0 ;  /* 0x000000ff0400720c */ /* 0x000fe20004705670 */
[----:B------:R-:W-:Y:S01]  /*3df0*/  IMAD.MOV.U32 R0, RZ, RZ, 0x1 ;  /* 0x00000001ff007424 */ /* 0x000fe200078e00ff */
[----:B------:R-:W-:Y:S01]  /*3e00*/  LOP3.LUT R3, R16, 0x2, RZ, 0xfc, !PT ;  /* 0x0000000210037812 */ /* 0x000fe200078efcff */
[----:B------:R-:W-:Y:S01]  /*3e10*/  IMAD.MOV.U32 R8, RZ, RZ, RZ ;  /* 0x000000ffff087224 */ /* 0x000fe200078e00ff */
[----:B------:R-:W-:Y:S01]  /*3e20*/  ULDC UR4, c[0x0][0x600] ;  /* 0x0001800000047ab9 */ /* 0x000fe20000000800 */
[----:B------:R-:W-:Y:S01]  /*3e30*/  UMOV UR7, 0x1 ;  /* 0x0000000100077882 */ /* 0x000fe20000000000 */
[----:B------:R-:W-:-:S02]  /*3e40*/  UIADD3 UR19, UR40, 0x1, URZ ;  /* 0x0000000128137890 */ /* 0x000fc4000fffe03f */
[----:B------:R-:W-:Y:S02]  /*3e50*/  UIADD3 UR15, UR4, -0x1, URZ ;  /* 0xffffffff040f7890 */ /* 0x000fe4000fffe03f */
[----:B------:R-:W-:Y:S02]  /*3e60*/  USHF.L.U32 UR17, UR7, UR5, URZ ;  /* 0x0000000507117299 */ /* 0x000fe4000800063f */
[----:B------:R-:W-:Y:S01]  /*3e70*/  ULOP3.LUT UR16, URZ, UR6, URZ, 0x33, !UPT ;  /* 0x000000063f107292 */ /* 0x000fe2000f8e333f */
[----:B------:R-:W-:-:S11]  /*3e80*/  ULDC.64 UR20, c[0x0][0x198] ;  /* 0x0000660000147ab9 */ /* 0x000fd60000000a00 */
.L_x_80:
[----:B------:R-:W-:-:S03]  /*3e90*/  UMOV UR4, 0xffffffff ;  /* 0xffffffff00047882 */ /* 0x000fc60000000000 */
[----:B------:R-:W-:Y:S05]  /*3ea0*/  BRA.DIV UR4, `(.L_x_69) ;  /* 0x00000022048c7947 */ /* 0x000fea000b800000 */
[----:B------:R-:W-:-:S13]  /*3eb0*/  ELECT P6, URZ, PT ;  /* 0x00000000003f782f */ /* 0x000fda00038c0000 */
.L_x_126:
[----:B------:R-:W0:Y:S01]  /*3ec0*/  LDC R4, c[0x0][0x28c] ;  /* 0x0000a300ff047b82 */ /* 0x000e220000000800 */
[----:B------:R-:W-:Y:S01]  /*3ed0*/  BSSY B1, `(.L_x_70) ;  /* 0x0000037000017945 */ /* 0x000fe20003800000 */
[----:B0-----:R-:W-:-:S13]  /*3ee0*/  ISETP.LT.OR P6, PT, R4, 0x1, !P6 ;  /* 0x000000010400780c */ /* 0x001fda00077c1670 */
[----:B------:R-:W-:Y:S05]  /*3ef0*/  @P6 BRA `(.L_x_71) ;  /* 0x0000000000d06947 */ /* 0x000fea0003800000 */
[----:B------:R-:W-:Y:S02]  /*3f00*/  IMAD.SHL.U32 R22, R22, 0x20, RZ ;  /* 0x0000002016167824 */ /* 0x000fe400078e00ff */
[----:B------:R-:W-:Y:S02]  /*3f10*/  IMAD.SHL.U32 R19, R19, 0x40, RZ ;  /* 0x0000004013137824 */ /* 0x000fe400078e00ff */
[----:B------:R-:W-:Y:S02]  /*3f20*/  IMAD.MOV.U32 R13, RZ, RZ, RZ ;  /* 0x000000ffff0d7224 */ /* 0x000fe400078e00ff */
[----:B------:R-:W-:Y:S02]  /*3f30*/  IMAD.U32 R14, RZ, RZ, UR19 ;  /* 0x00000013ff0e7e24 */ /* 0x000fe4000f8e00ff */
[----:B------:R-:W-:Y:S02]  /*3f40*/  IMAD.MOV.U32 R4, RZ, RZ, R0 ;  /* 0x000000ffff047224 */ /* 0x000fe400078e0000 */
[----:B------:R-:W-:-:S07]  /*3f50*/  IMAD.MOV.U32 R5, RZ, RZ, R8 ;  /* 0x000000ffff057224 */ /* 0x000fce00078e0008 */
.L_x_75:
[----:B------:R-:W0:Y:S01]  /*3f60*/  S2R R7, SR_CgaCtaId ;  /* 0x0000000000077919 */ /* 0x000e220000008800 */
[----:B------:R-:W-:-:S04]  /*3f70*/  MOV R6, 0x400 ;  /* 0x0000040000067802 */ /* 0x000fc80000000f00 */
[----:B0-----:R-:W-:Y:S02]  /*3f80*/  LEA R12, R7, R6, 0x18 ;  /* 0x00000006070c7211 */ /* 0x001fe400078ec0ff */
[----:B------:R-:W-:Y:S01]  /*3f90*/  SHF.L.U32 R6, R4, 0x1f, RZ ;  /* 0x0000001f04067819 */ /* 0x000fe200000006ff */
[----:B------:R-:W0:Y:S02]  /*3fa0*/  @!P2 LDC R7, c[0x0][0x500] ;  /* 0x00014000ff07ab82 */ /* 0x000e240000000800 */
[----:B------:R-:W-:-:S04]  /*3fb0*/  IMAD R11, R5, 0x8, R12 ;  /* 0x00000008050b7824 */ /* 0x000fc800078e020c */
[----:B------:R-:W1:Y:S02]  /*3fc0*/  SYNCS.PHASECHK.TRANS64.TRYWAIT P1, [R11+URZ+0x128], R6 ;  /* 0x000128060b0075a7 */ /* 0x000e64000802017f */
[----:B-1----:R-:W-:Y:S05]  /*3fd0*/  @!P1 BRA `(.L_x_72) ;  /* 0x0000002000609947 */ /* 0x002fea0003800000 */
.L_x_127:
[----:B-1----:R-:W-:Y:S01]  /*3fe0*/  PRMT R6, R3, 0x9910, RZ ;  /* 0x0000991003067816 */ /* 0x002fe200000000ff */
[----:B0-----:R0:W-:Y:S03]  /*3ff0*/  @!P2 SYNCS.ARRIVE.TRANS64 RZ, [R11+URZ], R7 ;  /* 0x000000070bffa9a7 */ /* 0x0011e6000800003f */
[----:B------:R-:W-:-:S13]  /*4000*/  ISETP.NE.AND P1, PT, R6, 0x2, PT ;  /* 0x000000020600780c */ /* 0x000fda0003f25270 */
[----:B0-----:R-:W-:Y:S05]  /*4010*/  @P1 BRA `(.L_x_73) ;  /* 0x0000000000041947 */ /* 0x001fea0003800000 */
[----:B------:R-:W-:Y:S01]  /*4020*/  BPT.TRAP 0x1 ;  /* 0x000000040000795c */ /* 0x000fe20000300000 */
.L_x_73:
[----:B------:R-:W-:Y:S05]  /*4030*/  @P0 BRA `(.L_x_74) ;  /* 0x0000000000040947 */ /* 0x000fea0003800000 */
[----:B------:R-:W-:Y:S01]  /*4040*/  BPT.TRAP 0x1 ;  /* 0x000000040000795c */ /* 0x000fe20000300000 */
.L_x_74:
[--C-:B------:R-:W-:Y:S01]  /*4050*/  IMAD R6, R5, 0x1000, R12.reuse ;  /* 0x0000100005067824 */ /* 0x100fe200078e020c */
[----:B------:R-:W-:Y:S01]  /*4060*/  R2UR UR9, R11 ;  /* 0x000000000b0972ca */ /* 0x000fe200000e0000 */
[C---:B------:R-:W-:Y:S01]  /*4070*/  IMAD R12, R5.reuse, 0x800, R12 ;  /* 0x00000800050c7824 */ /* 0x040fe200078e020c */
[----:B------:R-:W-:Y:S01]  /*4080*/  UIADD3 UR4, UP0, UR20, 0xf0, URZ ;  /* 0x000000f014047890 */ /* 0x000fe2000ff1e03f */
[----:B------:R-:W-:Y:S01]  /*4090*/  VIADD R14, R14, 0xffffffff ;  /* 0xffffffff0e0e7836 */ /* 0x000fe20000000000 */
[----:B------:R-:W-:Y:S01]  /*40a0*/  R2UR UR5, R6 ;  /* 0x00000000060572ca */ /* 0x000fe200000e0000 */
[----:B------:R-:W-:Y:S01]  /*40b0*/  UIADD3 UR22, UP1, UR20, 0x1f0, URZ ;  /* 0x000001f014167890 */ /* 0x000fe2000ff3e03f */
[----:B------:R-:W-:Y:S01]  /*40c0*/  R2UR UR8, R12 ;  /* 0x000000000c0872ca */ /* 0x000fe200000e0000 */
[----:B------:R-:W-:Y:S01]  /*40d0*/  VIADD R5, R5, 0x1 ;  /* 0x0000000105057836 */ /* 0x000fe20000000000 */
[----:B------:R-:W-:Y:S01]  /*40e0*/  R2UR UR11, R19 ;  /* 0x00000000130b72ca */ /* 0x000fe200000e0000 */
[----:B------:R-:W-:Y:S01]  /*40f0*/  UIADD3.X UR23, URZ, UR21, URZ, UP1, !UPT ;  /* 0x000000153f177290 */ /* 0x000fe20008ffe43f */
[----:B------:R-:W-:Y:S01]  /*4100*/  R2UR UR10, R13 ;  /* 0x000000000d0a72ca */ /* 0x000fe200000e0000 */
[----:B------:R-:W-:Y:S01]  /*4110*/  UMOV UR6, 0x0 ;  /* 0x0000000000067882 */ /* 0x000fe20000000000 */
[----:B------:R-:W-:Y:S01]  /*4120*/  R2UR UR12, R17 ;  /* 0x00000000110c72ca */ /* 0x000fe200000e0000 */
[----:B------:R-:W-:Y:S01]  /*4130*/  UMOV UR7, 0x10000000 ;  /* 0x1000000000077882 */ /* 0x000fe20000000000 */
[----:B------:R-:W-:Y:S01]  /*4140*/  R2UR UR18, R22 ;  /* 0x00000000161272ca */ /* 0x000fe200000e0000 */
[----:B------:R-:W-:Y:S01]  /*4150*/  VIADD R13, R13, 0x20 ;  /* 0x000000200d0d7836 */ /* 0x000fe20000000000 */
[----:B------:R-:W-:Y:S01]  /*4160*/  ISETP.GT.AND P3, PT, R14, 0x1, PT ;  /* 0x000000010e00780c */ /* 0x000fe20003f64270 */
[----:B------:R-:W-:Y:S01]  /*4170*/  UIADD3 UR13, UR5, 0x380, URZ ;  /* 0x00000380050d7890 */ /* 0x000fe2000fffe03f */
[----:B------:R-:W-:Y:S01]  /*4180*/  ISETP.NE.AND P1, PT, R5, 0x25, PT ;  /* 0x000000250500780c */ /* 0x000fe20003f25270 */
[----:B------:R-:W-:-:S02]  /*4190*/  UIADD3.X UR5, URZ, UR21, URZ, UP0, !UPT ;  /* 0x000000153f057290 */ /* 0x000fc400087fe43f */
[----:B------:R-:W-:Y:S01]  /*41a0*/  UIADD3 UR14, UR8, 0x25380, URZ ;  /* 0x00025380080e7890 */ /* 0x000fe2000fffe03f */
[----:B------:R-:W-:Y:S02]  /*41b0*/  SEL R7, RZ, 0x1, P1 ;  /* 0x00000001ff077807 */ /* 0x000fe40000800000 */
[----:B------:R-:W-:Y:S01]  /*41c0*/  UMOV UR8, UR13 ;  /* 0x0000000d00087c82 */ /* 0x000fe20008000000 */
[----:B------:R-:W-:Y:S02]  /*41d0*/  SEL R5, R5, RZ, P1 ;  /* 0x000000ff05057207 */ /* 0x000fe40000800000 */
[----:B------:R-:W-:Y:S01]  /*41e0*/  LOP3.LUT R4, R4, R7, RZ, 0x3c, !PT ;  /* 0x0000000704047212 */ /* 0x000fe200078e3cff */
[----:B------:R0:W-:Y:S02]  /*41f0*/  UTMALDG.3D [UR8], [UR4], desc[UR6] ;  /* 0x00000608040075b4 */ /* 0x0001e40008011000 */
[----:B0-----:R-:W-:Y:S01]  /*4200*/  UMOV UR8, UR14 ;  /* 0x0000000e00087c82 */ /* 0x001fe20008000000 */
[----:B------:R-:W-:-:S02]  /*4210*/  UMOV UR11, UR18 ;  /* 0x00000012000b7c82 */ /* 0x000fc40008000000 */
[----:B------:R0:W-:Y:S02]  /*4220*/  UTMALDG.3D [UR8], [UR22], desc[UR6] ;  /* 0x00000608160075b4 */ /* 0x0001e40008011000 */
[----:B0-----:R-:W-:Y:S05]  /*4230*/  @P3 BRA `(.L_x_75) ;  /* 0xfffffffc00483947 */ /* 0x001fea000383ffff */
.L_x_71:
[----:B------:R-:W-:Y:S05]  /*4240*/  BSYNC B1 ;  /* 0x0000000000017941 */ /* 0x000fea0003800000 */
.L_x_70:
[----:B------:R-:W2:Y:S01]  /*4250*/  LDL.64 R20, [R1] ;  /* 0x0000000001147983 */ /* 0x000ea20000100a00 */
[----:B------:R-:W-:Y:S01]  /*4260*/  LOP3.LUT P4, RZ, R9, 0xff, RZ, 0xc0, !PT ;  /* 0x000000ff09ff7812 */ /* 0x000fe2000788c0ff */
[----:B------:R-:W-:Y:S01]  /*4270*/  VIADD R8, R8, UR40 ;  /* 0x0000002808087c36 */ /* 0x000fe20008000000 */
[----:B------:R-:W-:Y:S01]  /*4280*/  ULDC.64 UR4, c[0x0][0x650] ;  /* 0x0001940000047ab9 */ /* 0x000fe20000000a00 */
[----:B------:R-:W-:Y:S01]  /*4290*/  IMAD.U32 R9, RZ, RZ, UR40 ;  /* 0x00000028ff097e24 */ /* 0x000fe2000f8e00ff */
[----:B------:R-:W-:Y:S01]  /*42a0*/  UISETP.GE.U32.AND UP0, UPT, UR40, 0x25, UPT ;  /* 0x000000252800788c */ /* 0x000fe2000bf06070 */
[C---:B------:R-:W-:Y:S01]  /*42b0*/  IMAD.WIDE.U32 R4, R8.reuse, -0x45306eb3, RZ ;  /* 0xbacf914d08047825 */ /* 0x040fe200078e00ff */
[C---:B------:R-:W-:Y:S01]  /*42c0*/  ISETP.GT.U32.AND P1, PT, R8.reuse, 0x24, PT ;  /* 0x000000240800780c */ /* 0x040fe20003f24070 */
[----:B------:R-:W-:Y:S02]  /*42d0*/  BSSY B1, `(.L_x_76) ;  /* 0x000006d000017945 */ /* 0x000fe40003800000 */
[----:B------:R-:W-:Y:S01]  /*42e0*/  IMAD.IADD R4, R8, 0x1, -R5 ;  /* 0x0000000108047824 */ /* 0x000fe200078e0a05 */
[----:B------:R-:W-:Y:S01]  /*42f0*/  ISETP.LT.U32.AND P1, PT, R9, 0x25, P1 ;  /* 0x000000250900780c */ /* 0x000fe20000f21070 */
[----:B------:R-:W-:Y:S01]  /*4300*/  IMAD.MOV.U32 R19, RZ, RZ, -0x1 ;  /* 0xffffffffff137424 */ /* 0x000fe200078e00ff */
[----:B------:R-:W-:Y:S01]  /*4310*/  PLOP3.LUT P3, PT, PT, PT, UP0, 0x80, 0x0 ;  /* 0x000000000000781c */ /* 0x000fe20003f6f008 */
[----:B------:R-:W0:Y:S01]  /*4320*/  @P4 S2R R7, SR_CgaCtaId ;  /* 0x0000000000074919 */ /* 0x000e220000008800 */
[----:B------:R-:W-:Y:S01]  /*4330*/  @P4 MOV R6, 0x400 ;  /* 0x0000040000064802 */ /* 0x000fe20000000f00 */
[----:B------:R-:W-:Y:S01]  /*4340*/  IMAD.MOV.U32 R22, RZ, RZ, -0x1 ;  /* 0xffffffffff167424 */ /* 0x000fe200078e00ff */
[----:B------:R-:W-:Y:S01]  /*4350*/  LEA.HI R4, R4, R5, RZ, 0x1f ;  /* 0x0000000504047211 */ /* 0x000fe200078ff8ff */
[----:B------:R-:W-:Y:S01]  /*4360*/  IMAD.MOV.U32 R17, RZ, RZ, -0x1 ;  /* 0xffffffffff117424 */ /* 0x000fe200078e00ff */
[----:B------:R-:W-:-:S02]  /*4370*/  PRMT R9, RZ, 0x7610, R9 ;  /* 0x00007610ff097816 */ /* 0x000fc40000000009 */
[--C-:B------:R-:W-:Y:S02]  /*4380*/  SHF.R.U32.HI R5, RZ, 0x5, R4.reuse ;  /* 0x00000005ff057819 */ /* 0x100fe40000011604 */
[----:B------:R-:W-:-:S03]  /*4390*/  PRMT R4, RZ, 0x7610, R4 ;  /* 0x00007610ff047816 */ /* 0x000fc60000000004 */
[----:B------:R-:W-:Y:S01]  /*43a0*/  IMAD R8, R5, -0x25, R8 ;  /* 0xffffffdb05087824 */ /* 0x000fe200078e0208 */
[----:B0-----:R-:W-:Y:S02]  /*43b0*/  @P4 LEA R6, R7, R6, 0x18 ;  /* 0x0000000607064211 */ /* 0x001fe400078ec0ff */
[----:B------:R-:W-:Y:S02]  /*43c0*/  SEL R7, RZ, 0x1, !P1 ;  /* 0x00000001ff077807 */ /* 0x000fe40004800000 */
[----:B------:R0:W-:Y:S02]  /*43d0*/  @P4 SYNCS.ARRIVE.TRANS64.A1T0 RZ, [R6+URZ+0x288], RZ ;  /* 0x000288ff06ff49a7 */ /* 0x0001e4000810003f */
[----:B------:R-:W-:-:S04]  /*43e0*/  LOP3.LUT R0, R0, R7, RZ, 0x3c, !PT ;  /* 0x0000000700007212 */ /* 0x000fc800078e3cff */
[----:B------:R-:W-:Y:S02]  /*43f0*/  @P3 LOP3.LUT R0, R0, 0x1, R5, 0x78, !PT ;  /* 0x0000000100003812 */ /* 0x000fe400078e7805 */
[----:B--2---:R-:W-:-:S05]  /*4400*/  IADD3 R18, P1, R18, R20, RZ ;  /* 0x0000001412127210 */ /* 0x004fca0007f3e0ff */
[----:B------:R-:W-:Y:S01]  /*4410*/  IMAD.X R2, R2, 0x1, R10, P1 ;  /* 0x0000000102027824 */ /* 0x000fe200008e060a */
[----:B------:R-:W-:-:S04]  /*4420*/  ISETP.GE.U32.AND P1, PT, R18, UR4, PT ;  /* 0x0000000412007c0c */ /* 0x000fc8000bf26070 */
[----:B------:R-:W-:-:S13]  /*4430*/  ISETP.GE.U32.AND.EX P1, PT, R2, UR5, PT, P1 ;  /* 0x0000000502007c0c */ /* 0x000fda000bf26110 */
[----:B0-----:R-:W-:Y:S05]  /*4440*/  @P1 BRA `(.L_x_77) ;  /* 0x0000000400541947 */ /* 0x001fea0003800000 */
[----:B------:R-:W0:Y:S01]  /*4450*/  S2R R12, SR_CTAID.X ;  /* 0x00000000000c7919 */ /* 0x000e220000002500 */
[----:B------:R-:W-:Y:S01]  /*4460*/  ULDC.64 UR4, c[0x0][0x628] ;  /* 0x00018a0000047ab9 */ /* 0x000fe20000000a00 */
[----:B------:R-:W1:Y:S01]  /*4470*/  LDC R13, c[0x0][0x144] ;  /* 0x00005100ff0d7b82 */ /* 0x000e620000000800 */
[----:B------:R-:W-:Y:S01]  /*4480*/  ISETP.NE.U32.AND P1, PT, RZ, UR4, PT ;  /* 0x00000004ff007c0c */ /* 0x000fe2000bf25070 */
[----:B------:R-:W2:Y:S01]  /*4490*/  S2R R11, SR_CTAID.Y ;  /* 0x00000000000b7919 */ /* 0x000ea20000002600 */
[----:B------:R-:W-:Y:S01]  /*44a0*/  ULDC UR6, c[0x0][0x150] ;  /* 0x0000540000067ab9 */ /* 0x000fe20000000800 */
[----:B------:R-:W-:Y:S01]  /*44b0*/  ULDC UR7, c[0x0][0x630] ;  /* 0x00018c0000077ab9 */ /* 0x000fe20000000800 */
[----:B------:R-:W-:Y:S01]  /*44c0*/  ISETP.NE.AND.EX P1, PT, RZ, UR5, PT, P1 ;  /* 0x00000005ff007c0c */ /* 0x000fe2000bf25310 */
[----:B------:R-:W-:Y:S01]  /*44d0*/  IMAD.MOV.U32 R4, RZ, RZ, R18 ;  /* 0x000000ffff047224 */ /* 0x000fe200078e0012 */
[----:B0-----:R-:W-:-:S05]  /*44e0*/  I2FP.F32.U32 R5, R12 ;  /* 0x0000000c00057245 */ /* 0x001fca0000201000 */
[----:B------:R-:W-:Y:S01]  /*44f0*/  FMUL R14, R5, UR6 ;  /* 0x00000006050e7c20 */ /* 0x000fe20008400000 */
[----:B------:R-:W-:-:S05]  /*4500*/  IMAD.MOV.U32 R5, RZ, RZ, R2 ;  /* 0x000000ffff057224 */ /* 0x000fca00078e0002 */
[----:B--2---:R-:W-:Y:S05]  /*4510*/  @!P1 BRA `(.L_x_78) ;  /* 0x0000000000289947 */ /* 0x004fea0003800000 */
[----:B------:R-:W-:Y:S02]  /*4520*/  ULDC UR6, c[0x0][0x634] ;  /* 0x00018d0000067ab9 */ /* 0x000fe40000000800 */
[----:B------:R-:W-:-:S05]  /*4530*/  IADD3 R5, P1, R18, UR6, RZ ;  /* 0x0000000612057c10 */ /* 0x000fca000ff3e0ff */
[----:B------:R-:W-:-:S04]  /*4540*/  IMAD.X R15, RZ, RZ, R2, P1 ;  /* 0x000000ffff0f7224 */ /* 0x000fc800008e0602 */
[----:B------:R-:W-:-:S04]  /*4550*/  IMAD.WIDE.U32 R6, R15, UR4, RZ ;  /* 0x000000040f067c25 */ /* 0x000fc8000f8e00ff */
[----:B------:R-:W-:-:S04]  /*4560*/  IMAD.WIDE.U32 R6, P1, R5, UR5, R6 ;  /* 0x0000000505067c25 */ /* 0x000fc8000f820006 */
[----:B------:R-:W-:-:S04]  /*4570*/  IMAD.WIDE.U32 R4, R5, UR4, RZ ;  /* 0x0000000405047c25 */ /* 0x000fc8000f8e00ff */
[----:B------:R-:W-:Y:S01]  /*4580*/  IMAD.MOV.U32 R4, RZ, RZ, R7 ;  /* 0x000000ffff047224 */ /* 0x000fe200078e0007 */
[----:B------:R-:W-:Y:S01]  /*4590*/  IADD3 RZ, P3, R5, R6, RZ ;  /* 0x0000000605ff7210 */ /* 0x000fe20007f7e0ff */
[----:B------:R-:W-:-:S04]  /*45a0*/  IMAD.X R5, RZ, RZ, RZ, P1 ;  /* 0x000000ffff057224 */ /* 0x000fc800008e06ff */
[----:B------:R-:W-:-:S08]  /*45b0*/  IMAD.WIDE.U32.X R4, R15, UR5, R4, P3 ;  /* 0x000000050f047c25 */ /* 0x000fd000098e0404 */
.L_x_78:
[--C-:B------:R-:W-:Y:S01]  /*45c0*/  SHF.R.U64 R17, R4, UR7, R5.reuse ;  /* 0x0000000704117c19 */ /* 0x100fe20008001205 */
[----:B------:R-:W0:Y:S01]  /*45d0*/  F2I.U32.TRUNC.NTZ R14, R14 ;  /* 0x0000000e000e7305 */ /* 0x000e22000020f000 */
[----:B------:R-:W-:Y:S01]  /*45e0*/  SHF.R.U32.HI R4, RZ, UR7, R5 ;  /* 0x00000007ff047c19 */ /* 0x000fe20008011605 */
[----:B------:R-:W-:Y:S01]  /*45f0*/  ULDC.64 UR4, c[0x0][0x620] ;  /* 0x0001880000047ab9 */ /* 0x000fe20000000a00 */
[----:B------:R-:W-:Y:S01]  /*4600*/  IADD3 R7, P1, RZ, -R17, RZ ;  /* 0x80000011ff077210 */ /* 0x000fe20007f3e0ff */
[----:B------:R-:W-:Y:S01]  /*4610*/  IMAD.MOV.U32 R5, RZ, RZ, R2 ;  /* 0x000000ffff057224 */ /* 0x000fe200078e0002 */
[----:B------:R-:W-:Y:S01]  /*4620*/  ULDC.64 UR6, c[0x0][0x640] ;  /* 0x0001900000067ab9 */ /* 0x000fe20000000a00 */
[----:B------:R-:W2:Y:S02]  /*4630*/  LDC R20, c[0x0][0x148] ;  /* 0x00005200ff147b82 */ /* 0x000ea40000000800 */
[----:B------:R-:W-:Y:S01]  /*4640*/  IMAD.X R4, RZ, RZ, ~R4, P1 ;  /* 0x000000ffff047224 */ /* 0x000fe200008e0e04 */
[----:B------:R-:W-:-:S03]  /*4650*/  ISETP.NE.U32.AND P1, PT, RZ, UR6, PT ;  /* 0x00000006ff007c0c */ /* 0x000fc6000bf25070 */
[----:B------:R-:W-:Y:S01]  /*4660*/  IMAD R6, R4, UR4, RZ ;  /* 0x0000000404067c24 */ /* 0x000fe2000f8e02ff */
[----:B------:R-:W-:Y:S01]  /*4670*/  ISETP.NE.AND.EX P1, PT, RZ, UR7, PT, P1 ;  /* 0x00000007ff007c0c */ /* 0x000fe2000bf25310 */
[----:B------:R-:W-:-:S04]  /*4680*/  IMAD.MOV.U32 R4, RZ, RZ, R18 ;  /* 0x000000ffff047224 */ /* 0x000fc800078e0012 */
[----:B------:R-:W-:Y:S01]  /*4690*/  IMAD.WIDE.U32 R4, R7, UR4, R4 ;  /* 0x0000000407047c25 */ /* 0x000fe2000f8e0004 */
[----:B------:R-:W-:-:S03]  /*46a0*/  ULDC UR4, c[0x0][0x618] ;  /* 0x0001860000047ab9 */ /* 0x000fc60000000800 */
[----:B------:R-:W-:Y:S01]  /*46b0*/  IMAD R7, R7, UR5, R6 ;  /* 0x0000000507077c24 */ /* 0x000fe2000f8e0206 */
[----:B------:R-:W-:Y:S01]  /*46c0*/  ULDC UR5, c[0x0][0x154] ;  /* 0x0000550000057ab9 */ /* 0x000fe20000000800 */
[----:B0-----:R-:W-:Y:S02]  /*46d0*/  IMAD.MOV R6, RZ, RZ, -R14 ;  /* 0x000000ffff067224 */ /* 0x001fe400078e0a0e */
[----:B------:R-:W-:Y:S02]  /*46e0*/  IMAD.IADD R5, R5, 0x1, R7 ;  /* 0x0000000105057824 */ /* 0x000fe400078e0207 */
[----:B-1----:R-:W-:Y:S01]  /*46f0*/  IMAD R12, R13, R6, R12 ;  /* 0x000000060d0c7224 */ /* 0x002fe200078e020c */
[----:B------:R-:W-:Y:S02]  /*4700*/  I2FP.F32.U32 R6, R11 ;  /* 0x0000000b00067245 */ /* 0x000fe40000201000 */
[--C-:B------:R-:W-:Y:S02]  /*4710*/  SHF.R.U64 R13, R4, UR4, R5.reuse ;  /* 0x00000004040d7c19 */ /* 0x100fe40008001205 */
[----:B------:R-:W-:Y:S01]  /*4720*/  SHF.R.U32.HI R4, RZ, UR4, R5 ;  /* 0x00000004ff047c19 */ /* 0x000fe20008011605 */
[----:B------:R-:W-:Y:S01]  /*4730*/  FMUL R6, R6, UR5 ;  /* 0x0000000506067c20 */ /* 0x000fe20008400000 */
[----:B------:R-:W-:-:S02]  /*4740*/  ULDC UR4, c[0x0][0x608] ;  /* 0x0001820000047ab9 */ /* 0x000fc40000000800 */
[--C-:B------:R-:W-:Y:S01]  /*4750*/  SHF.R.U64 R15, R13, UR4, R4.reuse ;  /* 0x000000040d0f7c19 */ /* 0x100fe20008001204 */
[----:B------:R0:W1:Y:S01]  /*4760*/  F2I.U32.TRUNC.NTZ R21, R6 ;  /* 0x0000000600157305 */ /* 0x000062000020f000 */
[----:B------:R-:W-:Y:S01]  /*4770*/  SHF.R.U32.HI R4, RZ, UR4, R4 ;  /* 0x00000004ff047c19 */ /* 0x000fe20008011604 */
[----:B------:R-:W-:-:S03]  /*4780*/  ULDC UR4, c[0x0][0x658] ;  /* 0x0001960000047ab9 */ /* 0x000fc60000000800 */
[--C-:B------:R-:W-:Y:S02]  /*4790*/  SHF.R.U64 R14, R15, UR4, R4.reuse ;  /* 0x000000040f0e7c19 */ /* 0x100fe40008001204 */
[----:B------:R-:W-:-:S03]  /*47a0*/  SHF.R.U32.HI R19, RZ, UR4, R4 ;  /* 0x00000004ff137c19 */ /* 0x000fc60008011604 */
[----:B------:R-:W-:Y:S02]  /*47b0*/  IMAD.MOV.U32 R4, RZ, RZ, R14 ;  /* 0x000000ffff047224 */ /* 0x000fe400078e000e */
[----:B------:R-:W-:Y:S01]  /*47c0*/  IMAD.MOV.U32 R5, RZ, RZ, R19 ;  /* 0x000000ffff057224 */ /* 0x000fe200078e0013 */
[----:B0-----:R-:W-:Y:S06]  /*47d0*/  @!P1 BRA `(.L_x_79) ;  /* 0x0000000000289947 */ /* 0x001fec0003800000 */
        /* <DEDUP_REMOVED lines=10> */
.L_x_79:
[----:B------:R-:W-:Y:S01]  /*4880*/  ISETP.NE.AND P1, PT, R23, 0x1, PT ;  /* 0x000000011700780c */ /* 0x000fe20003f25270 */
[----:B------:R-:W-:Y:S01]  /*4890*/  ULDC UR4, c[0x0][0x648] ;  /* 0x0001920000047ab9 */ /* 0x000fe20000000800 */
[----:B------:R-:W-:Y:S01]  /*48a0*/  LOP3.LUT R15, R15, UR16, RZ, 0xc0, !PT ;  /* 0x000000100f0f7c12 */ /* 0x000fe2000f8ec0ff */
[----:B-1----:R-:W-:Y:S01]  /*48b0*/  IMAD.MOV R21, RZ, RZ, -R21 ;  /* 0x000000ffff157224 */ /* 0x002fe200078e0a15 */
[----:B------:R-:W-:Y:S01]  /*48c0*/  SHF.R.U64 R4, R4, UR4, R5 ;  /* 0x0000000404047c19 */ /* 0x000fe20008001205 */
[----:B------:R-:W-:Y:S01]  /*48d0*/  ULDC UR4, c[0x0][0x638] ;  /* 0x00018e0000047ab9 */ /* 0x000fe20000000800 */
[----:B------:R-:W-:Y:S01]  /*48e0*/  LOP3.LUT R19, R13, UR15, RZ, 0xc0, !PT ;  /* 0x0000000f0d137c12 */ /* 0x000fe2000f8ec0ff */
[----:B------:R-:W-:Y:S02]  /*48f0*/  ULDC UR5, c[0x0][0x610] ;  /* 0x0001840000057ab9 */ /* 0x000fe40000000800 */
[----:B------:R-:W-:Y:S02]  /*4900*/  IMAD.MOV R5, RZ, RZ, -R4 ;  /* 0x000000ffff057224 */ /* 0x000fe400078e0a04 */
[----:B------:R-:W-:-:S02]  /*4910*/  IMAD R15, R4, UR17, R15 ;  /* 0x00000011040f7c24 */ /* 0x000fc4000f8e020f */
[----:B--2---:R-:W-:Y:S02]  /*4920*/  @P1 IMAD R12, R20, R21, R11 ;  /* 0x00000015140c1224 */ /* 0x004fe400078e020b */
[----:B------:R-:W-:Y:S01]  /*4930*/  IMAD R14, R5, UR4, R14 ;  /* 0x00000004050e7c24 */ /* 0x000fe2000f8e020e */
[----:B------:R-:W-:Y:S01]  /*4940*/  ULDC UR4, c[0x0][0x600] ;  /* 0x0001800000047ab9 */ /* 0x000fe20000000800 */
[----:B------:R-:W-:Y:S02]  /*4950*/  IMAD R12, R15, UR5, R12 ;  /* 0x000000050f0c7c24 */ /* 0x000fe4000f8e020c */
[----:B------:R-:W-:Y:S02]  /*4960*/  IMAD R19, R14, UR4, R19 ;  /* 0x000000040e137c24 */ /* 0x000fe4000f8e0213 */
[----:B------:R-:W-:-:S03]  /*4970*/  IMAD.MOV.U32 R4, RZ, RZ, 0x1 ;  /* 0x00000001ff047424 */ /* 0x000fc600078e00ff */
[----:B------:R-:W-:Y:S02]  /*4980*/  SEL R22, R19, R12, !P1 ;  /* 0x0000000c13167207 */ /* 0x000fe40004800000 */
[----:B------:R-:W-:-:S07]  /*4990*/  SEL R19, R12, R19, !P1 ;  /* 0x000000130c137207 */ /* 0x000fce0004800000 */
.L_x_77:
[----:B------:R-:W-:Y:S05]  /*49a0*/  BSYNC B1 ;  /* 0x0000000000017941 */ /* 0x000fea0003800000 */
.L_x_76:
[----:B------:R-:W-:-:S13]  /*49b0*/  LOP3.LUT P1, RZ, R4, 0xff, RZ, 0xc0, !PT ;  /* 0x000000ff04ff7812 */ /* 0x000fda000782c0ff */
[----:B------:R-:W-:Y:S05]  /*49c0*/  @P1 BRA `(.L_x_80) ;  /* 0xfffffff400301947 */ /* 0x000fea000383ffff */
[----:B------:R-:W-:Y:S05]  /*49d0*/  BSYNC B0 ;  /* 0x0000000000007941 */ /* 0x000fea0003800000 */
.L_x_68:
[----:B------:R-:W-:-:S03]  /*49e0*/  UMOV UR4, 0xffffffff ;  /* 0xffffffff00047882 */ /* 0x000fc60000000000 */
[----:B------:R-:W-:Y:S05]  /*49f0*/  BRA.DIV UR4, `(.L_x_81) ;  /* 0x0000001604ec7947 */ /* 0x000fea000b800000 */
[----:B------:R-:W-:-:S13]  /*4a00*/  ELECT P6, URZ, PT ;  /* 0x00000000003f782f */ /* 0x000fda00038c0000 */
.L_x_130:
[----:B------:R-:W-:Y:S04]  /*4a10*/  BSSY B0, `(.L_x_82) ;  /* 0x0000154000007945 */ /* 0x000fe80003800000 */
[----:B------:R-:W-:Y:S05]  /*4a20*/  @!P6 BRA `(.L_x_83) ;  /* 0x000000140048e947 */ /* 0x000fea0003800000 */
[----:B------:R-:W-:-:S04]  /*4a30*/  LOP3.LUT R16, R16, 0x2, RZ, 0xfc, !PT ;  /* 0x0000000210107812 */ /* 0x000fc800078efcff */
[----:B------:R-:W-:-:S13]  /*4a40*/  ISETP.NE.AND P0, PT, R16, 0x3, PT ;  /* 0x000000031000780c */ /* 0x000fda0003f05270 */
[----:B------:R-:W-:Y:S05]  /*4a50*/  @!P0 BRA `(.L_x_84) ;  /* 0x0000000000048947 */ /* 0x000fea0003800000 */
[----:B------:R-:W-:Y:S01]  /*4a60*/  BPT.TRAP 0x1 ;  /* 0x000000040000795c */ /* 0x000fe20000300000 */
.L_x_84:
[----:B------:R-:W0:Y:S01]  /*4a70*/  S2R R3, SR_CgaCtaId ;  /* 0x0000000000037919 */ /* 0x000e220000008800 */
[----:B------:R-:W-:-:S04]  /*4a80*/  MOV R2, 0x400 ;  /* 0x0000040000027802 */ /* 0x000fc80000000f00 */
[----:B0-----:R-:W-:Y:S02]  /*4a90*/  LEA R3, R3, R2, 0x18 ;  /* 0x0000000203037211 */ /* 0x001fe400078ec0ff */
[----:B------:R-:W-:-:S03]  /*4aa0*/  SHF.L.U32 R2, R0, 0x1f, RZ ;  /* 0x0000001f00027819 */ /* 0x000fc600000006ff */
[----:B------:R-:W-:-:S04]  /*4ab0*/  VIADD R3, R3, 0x128 ;  /* 0x0000012803037836 */ /* 0x000fc80000000000 */
[C---:B------:R-:W-:Y:S02]  /*4ac0*/  IMAD R7, R8.reuse, 0x8, R3 ;  /* 0x0000000808077824 */ /* 0x040fe400078e0203 */
[----:B------:R-:W-:Y:S02]  /*4ad0*/  VIADD R8, R8, 0x1 ;  /* 0x0000000108087836 */ /* 0x000fe40000000000 */
[----:B------:R-:W0:Y:S03]  /*4ae0*/  SYNCS.PHASECHK.TRANS64.TRYWAIT P0, [R7+URZ], R2 ;  /* 0x00000002070075a7 */ /* 0x000e26000800017f */
[----:B------:R-:W-:-:S04]  /*4af0*/  ISETP.NE.AND P1, PT, R8, 0x25, PT ;  /* 0x000000250800780c */ /* 0x000fc80003f25270 */
[----:B------:R-:W-:Y:S02]  /*4b00*/  SEL R5, RZ, 0x1, P1 ;  /* 0x00000001ff057807 */ /* 0x000fe40000800000 */
[----:B------:R-:W-:Y:S02]  /*4b10*/  SEL R8, R8, RZ, P1 ;  /* 0x000000ff08087207 */ /* 0x000fe40000800000 */
[----:B------:R-:W-:-:S03]  /*4b20*/  LOP3.LUT R5, R0, R5, RZ, 0x3c, !PT ;  /* 0x0000000500057212 */ /* 0x000fc600078e3cff */
[----:B------:R-:W-:Y:S01]  /*4b30*/  IMAD R9, R8, 0x8, R3 ;  /* 0x0000000808097824 */ /* 0x000fe200078e0203 */
[----:B------:R-:W-:Y:S01]  /*4b40*/  SHF.L.U32 R4, R5, 0x1f, RZ ;  /* 0x0000001f05047819 */ /* 0x000fe200000006ff */
[----:B0-----:R-:W-:Y:S06]  /*4b50*/  @!P0 BRA `(.L_x_85) ;  /* 0x0000001400b48947 */ /* 0x001fec0003800000 */
.L_x_131:
[----:B------:R-:W1:Y:S01]  /*4b60*/  SYNCS.PHASECHK.TRANS64.TRYWAIT P0, [R9+URZ], R4 ;  /* 0x00000004090075a7 */ /* 0x000e62000800017f */
[----:B------:R-:W-:-:S05]  /*4b70*/  VIADD R0, R8, 0x1 ;  /* 0x0000000108007836 */ /* 0x000fca0000000000 */
[----:B------:R-:W-:-:S04]  /*4b80*/  ISETP.NE.AND P1, PT, R0, 0x25, PT ;  /* 0x000000250000780c */ /* 0x000fc80003f25270 */
[----:B0-----:R-:W-:Y:S02]  /*4b90*/  SEL R2, RZ, 0x1, P1 ;  /* 0x00000001ff027807 */ /* 0x001fe40000800000 */
[----:B------:R-:W-:Y:S02]  /*4ba0*/  SEL R0, R0, RZ, P1 ;  /* 0x000000ff00007207 */ /* 0x000fe40000800000 */
[----:B------:R-:W-:-:S03]  /*4bb0*/  LOP3.LUT R7, R5, R2, RZ, 0x3c, !PT ;  /* 0x0000000205077212 */ /* 0x000fc600078e3cff */
[----:B------:R-:W-:Y:S01]  /*4bc0*/  IMAD R6, R0, 0x8, R3 ;  /* 0x0000000800067824 */ /* 0x000fe200078e0203 */
[----:B------:R-:W-:Y:S01]  /*4bd0*/  SHF.L.U32 R5, R7, 0x1f, RZ ;  /* 0x0000001f07057819 */ /* 0x000fe200000006ff */
[----:B-1----:R-:W-:Y:S06]  /*4be0*/  @!P0 BRA `(.L_x_86) ;  /* 0x0000001400a48947 */ /* 0x002fec0003800000 */
.L_x_132:
[----:B------:R-:W1:Y:S01]  /*4bf0*/  SYNCS.PHASECHK.TRANS64.TRYWAIT P0, [R6+URZ], R5 ;  /* 0x00000005060075a7 */ /* 0x000e62000800017f */
[----:B------:R-:W-:-:S05]  /*4c00*/  VIADD R0, R0, 0x1 ;  /* 0x0000000100007836 */ /* 0x000fca0000000000 */
[----:B------:R-:W-:-:S04]  /*4c10*/  ISETP.NE.AND P1, PT, R0, 0x25, PT ;  /* 0x000000250000780c */ /* 0x000fc80003f25270 */
[----:B------:R-:W-:Y:S02]  /*4c20*/  SEL R2, RZ, 0x1, P1 ;  /* 0x00000001ff027807 */ /* 0x000fe40000800000 */
[----:B------:R-:W-:Y:S02]  /*4c30*/  SEL R0, R0, RZ, P1 ;  /* 0x000000ff00007207 */ /* 0x000fe40000800000 */
[----:B------:R-:W-:-:S03]  /*4c40*/  LOP3.LUT R7, R7, R2, RZ, 0x3c, !PT ;  /* 0x0000000207077212 */ /* 0x000fc600078e3cff */
[----:B0-----:R-:W-:Y:S01]  /*4c50*/  IMAD R9, R0, 0x8, R3 ;  /* 0x0000000800097824 */ /* 0x001fe200078e0203 */
[----:B------:R-:W-:Y:S01]  /*4c60*/  SHF.L.U32 R4, R7, 0x1f, RZ ;  /* 0x0000001f07047819 */ /* 0x000fe200000006ff */
[----:B-1----:R-:W-:Y:S06]  /*4c70*/  @!P0 BRA `(.L_x_87) ;  /* 0x0000001400948947 */ /* 0x002fec0003800000 */
.L_x_133:
        /* <DEDUP_REMOVED lines=9> */
.L_x_134:
        /* <DEDUP_REMOVED lines=9> */
.L_x_135:
        /* <DEDUP_REMOVED lines=9> */
.L_x_136:
        /* <DEDUP_REMOVED lines=9> */
.L_x_137:
        /* <DEDUP_REMOVED lines=9> */
.L_x_138:
        /* <DEDUP_REMOVED lines=9> */
.L_x_139:
        /* <DEDUP_REMOVED lines=9> */
.L_x_140:
        /* <DEDUP_REMOVED lines=9> */
.L_x_141:
        /* <DEDUP_REMOVED lines=9> */
.L_x_142:
        /* <DEDUP_REMOVED lines=9> */
.L_x_143:
        /* <DEDUP_REMOVED lines=9> */
.L_x_144:
        /* <DEDUP_REMOVED lines=9> */
.L_x_145:
        /* <DEDUP_REMOVED lines=9> */
.L_x_146:
        /* <DEDUP_REMOVED lines=9> */
.L_x_147:
        /* <DEDUP_REMOVED lines=9> */
.L_x_148:
        /* <DEDUP_REMOVED lines=9> */
.L_x_149:
        /* <DEDUP_REMOVED lines=9> */
.L_x_150:
        /* <DEDUP_REMOVED lines=9> */
.L_x_151:
        /* <DEDUP_REMOVED lines=9> */
.L_x_152:
        /* <DEDUP_REMOVED lines=9> */
.L_x_153:
        /* <DEDUP_REMOVED lines=9> */
.L_x_154:
        /* <DEDUP_REMOVED lines=9> */
.L_x_155:
        /* <DEDUP_REMOVED lines=9> */
.L_x_156:
        /* <DEDUP_REMOVED lines=9> */
.L_x_157:
        /* <DEDUP_REMOVED lines=9> */
.L_x_158:
        /* <DEDUP_REMOVED lines=9> */
.L_x_159:
        /* <DEDUP_REMOVED lines=9> */
.L_x_160:
        /* <DEDUP_REMOVED lines=9> */
.L_x_161:
        /* <DEDUP_REMOVED lines=9> */
.L_x_162:
        /* <DEDUP_REMOVED lines=9> */
.L_x_163:
        /* <DEDUP_REMOVED lines=9> */
.L_x_164:
        /* <DEDUP_REMOVED lines=9> */
.L_x_165:
[----:B------:R-:W1:Y:S01]  /*5e80*/  SYNCS.PHASECHK.TRANS64.TRYWAIT P0, [R9+URZ], R4 ;  /* 0x00000004090075a7 */ /* 0x000e62000800017f */
[----:B------:R-:W-:-:S05]  /*5e90*/  VIADD R0, R0, 0x1 ;  /* 0x0000000100007836 */ /* 0x000fca0000000000 */
[----:B------:R-:W-:-:S04]  /*5ea0*/  ISETP.NE.AND P1, PT, R0, 0x25, PT ;  /* 0x000000250000780c */ /* 0x000fc80003f25270 */
[----:B------:R-:W-:Y:S02]  /*5eb0*/  SEL R2, RZ, 0x1, P1 ;  /* 0x00000001ff027807 */ /* 0x000fe40000800000 */
[----:B------:R-:W-:Y:S02]  /*5ec0*/  SEL R0, R0, RZ, P1 ;  /* 0x000000ff00007207 */ /* 0x000fe40000800000 */
[----:B------:R-:W-:Y:S01]  /*5ed0*/  LOP3.LUT R2, R7, R2, RZ, 0x3c, !PT ;  /* 0x0000000207027212 */ /* 0x000fe200078e3cff */
[----:B-1----:R-:W-:Y:S06]  /*5ee0*/  @!P0 BRA `(.L_x_120) ;  /* 0x0000000c008c8947 */ /* 0x002fec0003800000 */
.L_x_166:
[----:B------:R-:W-:Y:S01]  /*5ef0*/  IMAD R3, R0, 0x8, R3 ;  /* 0x0000000800037824 */ /* 0x000fe200078e0203 */
[----:B------:R-:W-:-:S07]  /*5f00*/  SHF.L.U32 R0, R2, 0x1f, RZ ;  /* 0x0000001f02007819 */ /* 0x000fce00000006ff */
.L_x_121:
[----:B--2---:R2:W3:Y:S02]  /*5f10*/  SYNCS.PHASECHK.TRANS64.TRYWAIT P0, [R3+URZ], R0 ;  /* 0x00000000030075a7 */ /* 0x0044e4000800017f */
[----:B---3--:R-:W-:Y:S05]  /*5f20*/  @!P0 NANOSLEEP.SYNCS 0x989680 ;  /* 0x009896800000895d */ /* 0x008fea0003900000 */
[----:B------:R-:W3:Y:S02]  /*5f30*/  @!P0 SYNCS.PHASECHK.TRANS64 P0, [R3+URZ], R0 ;  /* 0x00000000030085a7 */ /* 0x000ee4000800007f */
[----:B---3--:R-:W-:Y:S05]  /*5f40*/  @!P0 BRA `(.L_x_121) ;  /* 0xfffffffc00f08947 */ /* 0x008fea000383ffff */
.L_x_83:
[----:B------:R-:W-:Y:S05]  /*5f50*/  BSYNC B0 ;  /* 0x0000000000007941 */ /* 0x000fea0003800000 */
.L_x_82:
[----:B------:R-:W-:Y:S05]  /*5f60*/  EXIT ;  /* 0x000000000000794d */ /* 0x000fea0003800000 */
.L_x_16:
[----:B0-----:R-:W-:-:S04]  /*5f70*/  IMAD.U32 R3, RZ, RZ, UR43 ;  /* 0x0000002bff037e24 */ /* 0x001fc8000f8e00ff */
[----:B------:R0:W1:Y:S03]  /*5f80*/  SYNCS.PHASECHK.TRANS64.TRYWAIT P0, [R3+URZ+-0x8], R0 ;  /* 0xfffff800030075a7 */ /* 0x000066000800017f */
[----:B-1----:R-:W-:Y:S05]  /*5f90*/  @!P0 NANOSLEEP.SYNCS 0x989680 ;  /* 0x009896800000895d */ /* 0x002fea0003900000 */
[----:B------:R-:W1:Y:S02]  /*5fa0*/  @!P0 SYNCS.PHASECHK.TRANS64 P0, [R3+URZ+-0x8], R0 ;  /* 0xfffff800030085a7 */ /* 0x000e64000800007f */
[----:B-1----:R-:W-:Y:S05]  /*5fb0*/  @!P0 BRA `(.L_x_16) ;  /* 0xfffffffc00ec8947 */ /* 0x002fea000383ffff */
[----:B------:R-:W-:Y:S05]  /*5fc0*/  BRA `(.L_x_122) ;  /* 0xffffffb800a07947 */ /* 0x000fea000383ffff */
.L_x_21:
[----:B-1----:R1:W2:Y:S02]  /*5fd0*/  SYNCS.PHASECHK.TRANS64.TRYWAIT P1, [R3+URZ], R0 ;  /* 0x00000000030075a7 */ /* 0x0022a4000802017f */
[----:B--2---:R-:W-:Y:S05]  /*5fe0*/  @!P1 NANOSLEEP.SYNCS 0x989680 ;  /* 0x009896800000995d */ /* 0x004fea0003900000 */
[----:B------:R-:W2:Y:S02]  /*5ff0*/  @!P1 SYNCS.PHASECHK.TRANS64 P1, [R3+URZ], R0 ;  /* 0x00000000030095a7 */ /* 0x000ea4000802007f */
[----:B--2---:R-:W-:Y:S05]  /*6000*/  @!P1 BRA `(.L_x_21) ;  /* 0xfffffffc00f09947 */ /* 0x004fea000383ffff */
[----:B------:R-:W-:Y:S05]  /*6010*/  BRA `(.L_x_20) ;  /* 0xffffffbc000c7947 */ /* 0x000fea000383ffff */
.L_x_26:
[----:B-1----:R-:W-:-:S04]  /*6020*/  IMAD.U32 R4, RZ, RZ, UR4 ;  /* 0x00000004ff047e24 */ /* 0x002fc8000f8e00ff */
[----:B------:R1:W2:Y:S03]  /*6030*/  SYNCS.PHASECHK.TRANS64.TRYWAIT P1, [R4+URZ], R3 ;  /* 0x00000003040075a7 */ /* 0x0002a6000802017f */
[----:B--2---:R-:W-:Y:S05]  /*6040*/  @!P1 NANOSLEEP.SYNCS 0x989680 ;  /* 0x009896800000995d */ /* 0x004fea0003900000 */
[----:B------:R-:W2:Y:S02]  /*6050*/  @!P1 SYNCS.PHASECHK.TRANS64 P1, [R4+URZ], R3 ;  /* 0x00000003040095a7 */ /* 0x000ea4000802007f */
[----:B--2---:R-:W-:Y:S05]  /*6060*/  @!P1 BRA `(.L_x_26) ;  /* 0xfffffffc00ec9947 */ /* 0x004fea000383ffff */
[----:B------:R-:W-:Y:S05]  /*6070*/  BRA `(.L_x_25) ;  /* 0xffffffbc00847947 */ /* 0x000fea000383ffff */
.L_x_32:
[----:B0-----:R-:W-:-:S04]  /*6080*/  IMAD.U32 R3, RZ, RZ, UR43 ;  /* 0x0000002bff037e24 */ /* 0x001fc8000f8e00ff */
[----:B------:R0:W1:Y:S03]  /*6090*/  SYNCS.PHASECHK.TRANS64.TRYWAIT P0, [R3+URZ+0x8], R0 ;  /* 0x00000800030075a7 */ /* 0x000066000800017f */
[----:B-1----:R-:W-:Y:S05]  /*60a0*/  @!P0 NANOSLEEP.SYNCS 0x989680 ;  /* 0x009896800000895d */ /* 0x002fea0003900000 */
[----:B------:R-:W1:Y:S02]  /*60b0*/  @!P0 SYNCS.PHASECHK.TRANS64 P0, [R3+URZ+0x8], R0 ;  /* 0x00000800030085a7 */ /* 0x000e64000800007f */
[----:B-1----:R-:W-:Y:S05]  /*60c0*/  @!P0 BRA `(.L_x_32) ;  /* 0xfffffffc00ec8947 */ /* 0x002fea000383ffff */
[----:B------:R-:W-:Y:S05]  /*60d0*/  BRA `(.L_x_123) ;  /* 0xffffffc000807947 */ /* 0x000fea000383ffff */
.L_x_69:
[----:B------:R-:W-:Y:S01]  /*60e0*/  BSSY B1, `(.L_x_124) ;  /* 0x0000006000017945 */ /* 0x000fe20003800000 */
[----:B------:R-:W-:-:S07]  /*60f0*/  IMAD.MOV.U32 R15, RZ, RZ, -0x1 ;  /* 0xffffffffff0f7424 */ /* 0x000fce00078e00ff */
[----:B-----5:R-:W-:Y:S05]  /*6100*/  WARPSYNC.COLLECTIVE R15, `(.L_x_125) ;  /* 0x000000000f0c7348 */ /* 0x020fea0003c00000 */
[----:B------:R-:W-:Y:S02]  /*6110*/  ELECT P6, UR62, PT ;  /* 0x00000000003e782f */ /* 0x000fe400038c0000 */
[----:B------:R-:W-:Y:S01]  /*6120*/  MOV R14, UR62 ;  /* 0x0000003e000e7c02 */ /* 0x000fe20008000f00 */
[----:B-----5:R-:W-:Y:S10]  /*6130*/  ENDCOLLECTIVE ;  /* 0x000000000000791b */ /* 0x020ff40003800000 */
.L_x_125:
[----:B------:R-:W-:Y:S05]  /*6140*/  BSYNC B1 ;  /* 0x0000000000017941 */ /* 0x000fea0003800000 */
.L_x_124:
[----:B------:R-:W-:Y:S05]  /*6150*/  BRA `(.L_x_126) ;  /* 0xffffffdc00587947 */ /* 0x000fea000383ffff */
.L_x_72:
[----:B-1----:R1:W2:Y:S02]  /*6160*/  SYNCS.PHASECHK.TRANS64.TRYWAIT P1, [R11+URZ+0x128], R6 ;  /* 0x000128060b0075a7 */ /* 0x0022a4000802017f */
[----:B--2---:R-:W-:Y:S05]  /*6170*/  @!P1 NANOSLEEP.SYNCS 0x989680 ;  /* 0x009896800000995d */ /* 0x004fea0003900000 */
[----:B------:R-:W2:Y:S02]  /*6180*/  @!P1 SYNCS.PHASECHK.TRANS64 P1, [R11+URZ+0x128], R6 ;  /* 0x000128060b0095a7 */ /* 0x000ea4000802007f */
[----:B--2---:R-:W-:Y:S05]  /*6190*/  @!P1 BRA `(.L_x_72) ;  /* 0xfffffffc00f09947 */ /* 0x004fea000383ffff */
[----:B------:R-:W-:Y:S05]  /*61a0*/  BRA `(.L_x_127) ;  /* 0xffffffdc008c7947 */ /* 0x000fea000383ffff */
.L_x_81:
[----:B------:R-:W-:Y:S01]  /*61b0*/  BSSY B0, `(.L_x_128) ;  /* 0x0000006000007945 */ /* 0x000fe20003800000 */
[----:B------:R-:W-:-:S07]  /*61c0*/  IMAD.MOV.U32 R15, RZ, RZ, -0x1 ;  /* 0xffffffffff0f7424 */ /* 0x000fce00078e00ff */
[----:B-----5:R-:W-:Y:S05]  /*61d0*/  WARPSYNC.COLLECTIVE R15, `(.L_x_129) ;  /* 0x000000000f0c7348 */ /* 0x020fea0003c00000 */
[----:B------:R-:W-:Y:S02]  /*61e0*/  ELECT P6, UR62, PT ;  /* 0x00000000003e782f */ /* 0x000fe400038c0000 */
[----:B------:R-:W-:Y:S01]  /*61f0*/  MOV R14, UR62 ;  /* 0x0000003e000e7c02 */ /* 0x000fe20008000f00 */
[----:B-----5:R-:W-:Y:S10]  /*6200*/  ENDCOLLECTIVE ;  /* 0x000000000000791b */ /* 0x020ff40003800000 */
.L_x_129:
[----:B------:R-:W-:Y:S05]  /*6210*/  BSYNC B0 ;  /* 0x0000000000007941 */ /* 0x000fea0003800000 */
.L_x_128:
[----:B------:R-:W-:Y:S05]  /*6220*/  BRA `(.L_x_130) ;  /* 0xffffffe400f87947 */ /* 0x000fea000383ffff */
.L_x_85:
[----:B0-----:R0:W1:Y:S02]  /*6230*/  SYNCS.PHASECHK.TRANS64.TRYWAIT P0, [R7+URZ], R2 ;  /* 0x00000002070075a7 */ /* 0x001064000800017f */
[----:B-1----:R-:W-:Y:S05]  /*6240*/  @!P0 NANOSLEEP.SYNCS 0x989680 ;  /* 0x009896800000895d */ /* 0x002fea0003900000 */
[----:B------:R-:W1:Y:S02]  /*6250*/  @!P0 SYNCS.PHASECHK.TRANS64 P0, [R7+URZ], R2 ;  /* 0x00000002070085a7 */ /* 0x000e64000800007f */
[----:B-1----:R-:W-:Y:S05]  /*6260*/  @!P0 BRA `(.L_x_85) ;  /* 0xfffffffc00f08947 */ /* 0x002fea000383ffff */
[----:B------:R-:W-:Y:S05]  /*6270*/  BRA `(.L_x_131) ;  /* 0xffffffe800387947 */ /* 0x000fea000383ffff */
.L_x_86:
[----:B0-----:R0:W1:Y:S02]  /*6280*/  SYNCS.PHASECHK.TRANS64.TRYWAIT P0, [R9+URZ], R4 ;  /* 0x00000004090075a7 */ /* 0x001064000800017f */
[----:B-1----:R-:W-:Y:S05]  /*6290*/  @!P0 NANOSLEEP.SYNCS 0x989680 ;  /* 0x009896800000895d */ /* 0x002fea0003900000 */
[----:B------:R-:W1:Y:S02]  /*62a0*/  @!P0 SYNCS.PHASECHK.TRANS64 P0, [R9+URZ], R4 ;  /* 0x00000004090085a7 */ /* 0x000e64000800007f */
[----:B-1----:R-:W-:Y:S05]  /*62b0*/  @!P0 BRA `(.L_x_86) ;  /* 0xfffffffc00f08947 */ /* 0x002fea000383ffff */
[----:B------:R-:W-:Y:S05]  /*62c0*/  BRA `(.L_x_132) ;  /* 0xffffffe800487947 */ /* 0x000fea000383ffff */
.L_x_87:
[----:B0-----:R0:W1:Y:S02]  /*62d0*/  SYNCS.PHASECHK.TRANS64.TRYWAIT P0, [R6+URZ], R5 ;  /* 0x00000005060075a7 */ /* 0x001064000800017f */
[----:B-1----:R-:W-:Y:S05]  /*62e0*/  @!P0 NANOSLEEP.SYNCS 0x989680 ;  /* 0x009896800000895d */ /* 0x002fea0003900000 */
[----:B------:R-:W1:Y:S02]  /*62f0*/  @!P0 SYNCS.PHASECHK.TRANS64 P0, [R6+URZ], R5 ;  /* 0x00000005060085a7 */ /* 0x000e64000800007f */
[----:B-1----:R-:W-:Y:S05]  /*6300*/  @!P0 BRA `(.L_x_87) ;  /* 0xfffffffc00f08947 */ /* 0x002fea000383ffff */
[----:B------:R-:W-:Y:S05]  /*6310*/  BRA `(.L_x_133) ;  /* 0xffffffe800587947 */ /* 0x000fea000383ffff */
.L_x_88:
[----:B0-----:R0:W1:Y:S02]  /*6320*/  SYNCS.PHASECHK.TRANS64.TRYWAIT P0, [R9+URZ], R4 ;  /* 0x00000004090075a7 */ /* 0x001064000800017f */
[----:B-1----:R-:W-:Y:S05]  /*6330*/  @!P0 NANOSLEEP.SYNCS 0x989680 ;  /* 0x009896800000895d */ /* 0x002fea0003900000 */
[----:B------:R-:W1:Y:S02]  /*6340*/  @!P0 SYNCS.PHASECHK.TRANS64 P0, [R9+URZ], R4 ;  /* 0x00000004090085a7 */ /* 0x000e64000800007f */
[----:B-1----:R-:W-:Y:S05]  /*6350*/  @!P0 BRA `(.L_x_88) ;  /* 0xfffffffc00f08947 */ /* 0x002fea000383ffff */
[----:B------:R-:W-:Y:S05]  /*6360*/  BRA `(.L_x_134) ;  /* 0xffffffe800687947 */ /* 0x000fea000383ffff */
.L_x_89:
[----:B0-----:R0:W1:Y:S02]  /*6370*/  SYNCS.PHASECHK.TRANS64.TRYWAIT P0, [R6+URZ], R5 ;  /* 0x00000005060075a7 */ /* 0x001064000800017f */
[----:B-1----:R-:W-:Y:S05]  /*6380*/  @!P0 NANOSLEEP.SYNCS 0x989680 ;  /* 0x009896800000895d */ /* 0x002fea0003900000 */
[----:B------:R-:W1:Y:S02]  /*6390*/  @!P0 SYNCS.PHASECHK.TRANS64 P0, [R6+URZ], R5 ;  /* 0x00000005060085a7 */ /* 0x000e64000800007f */
[----:B-1----:R-:W-:Y:S05]  /*63a0*/  @!P0 BRA `(.L_x_89) ;  /* 0xfffffffc00f08947 */ /* 0x002fea000383ffff */
[----:B------:R-:W-:Y:S05]  /*63b0*/  BRA `(.L_x_135) ;  /* 0xffffffe800787947 */ /* 0x000fea000383ffff */
.L_x_90:
[----:B0-----:R0:W1:Y:S02]  /*63c0*/  SYNCS.PHASECHK.TRANS64.TRYWAIT P0, [R9+URZ], R4 ;  /* 0x00000004090075a7 */ /* 0x001064000800017f */
[----:B-1----:R-:W-:Y:S05]  /*63d0*/  @!P0 NANOSLEEP.SYNCS 0x989680 ;  /* 0x009896800000895d */ /* 0x002fea0003900000 */
[----:B------:R-:W1:Y:S02]  /*63e0*/  @!P0 SYNCS.PHASECHK.TRANS64 P0, [R9+URZ], R4 ;  /* 0x00000004090085a7 */ /* 0x000e64000800007f */
[----:B-1----:R-:W-:Y:S05]  /*63f0*/  @!P0 BRA `(.L_x_90) ;  /* 0xfffffffc00f08947 */ /* 0x002fea000383ffff */
[----:B------:R-:W-:Y:S05]  /*6400*/  BRA `(.L_x_136) ;  /* 0xffffffe800887947 */ /* 0x000fea000383ffff */
.L_x_91:
[----:B0-----:R0:W1:Y:S02]  /*6410*/  SYNCS.PHASECHK.TRANS64.TRYWAIT P0, [R6+URZ], R5 ;  /* 0x00000005060075a7 */ /* 0x001064000800017f */
[----:B-1----:R-:W-:Y:S05]  /*6420*/  @!P0 NANOSLEEP.SYNCS 0x989680 ;  /* 0x009896800000895d */ /* 0x002fea0003900000 */
[----:B------:R-:W1:Y:S02]  /*6430*/  @!P0 SYNCS.PHASECHK.TRANS64 P0, [R6+URZ], R5 ;  /* 0x00000005060085a7 */ /* 0x000e64000800007f */
[----:B-1----:R-:W-:Y:S05]  /*6440*/  @!P0 BRA `(.L_x_91) ;  /* 0xfffffffc00f08947 */ /* 0x002fea000383ffff */
[----:B------:R-:W-:Y:S05]  /*6450*/  BRA `(.L_x_137) ;  /* 0xffffffe800987947 */ /* 0x000fea000383ffff */
.L_x_92:
[----:B0-----:R0:W1:Y:S02]  /*6460*/  SYNCS.PHASECHK.TRANS64.TRYWAIT P0, [R9+URZ], R4 ;  /* 0x00000004090075a7 */ /* 0x001064000800017f */
[----:B-1----:R-:W-:Y:S05]  /*6470*/  @!P0 NANOSLEEP.SYNCS 0x989680 ;  /* 0x009896800000895d */ /* 0x002fea0003900000 */
[----:B------:R-:W1:Y:S02]  /*6480*/  @!P0 SYNCS.PHASECHK.TRANS64 P0, [R9+URZ], R4 ;  /* 0x00000004090085a7 */ /* 0x000e64000800007f */
[----:B-1----:R-:W-:Y:S05]  /*6490*/  @!P0 BRA `(.L_x_92) ;  /* 0xfffffffc00f08947 */ /* 0x002fea000383ffff */
[----:B------:R-:W-:Y:S05]  /*64a0*/  BRA `(.L_x_138) ;  /* 0xffffffe800a87947 */ /* 0x000fea000383ffff */
.L_x_93:
[----:B0-----:R0:W1:Y:S02]  /*64b0*/  SYNCS.PHASECHK.TRANS64.TRYWAIT P0, [R6+URZ], R5 ;  /* 0x00000005060075a7 */ /* 0x001064000800017f */
[----:B-1----:R-:W-:Y:S05]  /*64c0*/  @!P0 NANOSLEEP.SYNCS 0x989680 ;  /* 0x009896800000895d */ /* 0x002fea0003900000 */
[----:B------:R-:W1:Y:S02]  /*64d0*/  @!P0 SYNCS.PHASECHK.TRANS64 P0, [R6+URZ], R5 ;  /* 0x00000005060085a7 */ /* 0x000e64000800007f */
[----:B-1----:R-:W-:Y:S05]  /*64e0*/  @!P0 BRA `(.L_x_93) ;  /* 0xfffffffc00f08947 */ /* 0x002fea000383ffff */
[----:B------:R-:W-:Y:S05]  /*64f0*/  BRA `(.L_x_139) ;  /* 0xffffffe800b87947 */ /* 0x000fea000383ffff */
.L_x_94:
[----:B0-----:R0:W1:Y:S02]  /*6500*/  SYNCS.PHASECHK.TRANS64.TRYWAIT P0, [R9+URZ], R4 ;  /* 0x00000004090075a7 */ /* 0x001064000800017f */
[----:B-1----:R-:W-:Y:S05]  /*6510*/  @!P0 NANOSLEEP.SYNCS 0x989680 ;  /* 0x009896800000895d */ /* 0x002fea0003900000 */
[----:B------:R-:W1:Y:S02]  /*6520*/  @!P0 SYNCS.PHASECHK.TRANS64 P0, [R9+URZ], R4 ;  /* 0x00000004090085a7 */ /* 0x000e64000800007f */
[----:B-1----:R-:W-:Y:S05]  /*6530*/  @!P0 BRA `(.L_x_94) ;  /* 0xfffffffc00f08947 */ /* 0x002fea000383ffff */
[----:B------:R-:W-:Y:S05]  /*6540*/  BRA `(.L_x_140) ;  /* 0xffffffe800c87947 */ /* 0x000fea000383ffff */
.L_x_95:
[----:B0-----:R0:W1:Y:S02]  /*6550*/  SYNCS.PHASECHK.TRANS64.TRYWAIT P0, [R6+URZ], R5 ;  /* 0x00000005060075a7 */ /* 0x001064000800017f */
[----:B-1----:R-:W-:Y:S05]  /*6560*/  @!P0 NANOSLEEP.SYNCS 0x989680 ;  /* 0x009896800000895d */ /* 0x002fea0003900000 */
[----:B------:R-:W1:Y:S02]  /*6570*/  @!P0 SYNCS.PHASECHK.TRANS64 P0, [R6+URZ], R5 ;  /* 0x00000005060085a7 */ /* 0x000e64000800007f */
[----:B-1----:R-:W-:Y:S05]  /*6580*/  @!P0 BRA `(.L_x_95) ;  /* 0xfffffffc00f08947 */ /* 0x002fea000383ffff */
[----:B------:R-:W-:Y:S05]  /*6590*/  BRA `(.L_x_141) ;  /* 0xffffffe800d87947 */ /* 0x000fea000383ffff */
.L_x_96:
[----:B0-----:R0:W1:Y:S02]  /*65a0*/  SYNCS.PHASECHK.TRANS64.TRYWAIT P0, [R9+URZ], R4 ;  /* 0x00000004090075a7 */ /* 0x001064000800017f */
[----:B-1----:R-:W-:Y:S05]  /*65b0*/  @!P0 NANOSLEEP.SYNCS 0x989680 ;  /* 0x009896800000895d */ /* 0x002fea0003900000 */
[----:B------:R-:W1:Y:S02]  /*65c0*/  @!P0 SYNCS.PHASECHK.TRANS64 P0, [R9+URZ], R4 ;  /* 0x00000004090085a7 */ /* 0x000e64000800007f */
[----:B-1----:R-:W-:Y:S05]  /*65d0*/  @!P0 BRA `(.L_x_96) ;  /* 0xfffffffc00f08947 */ /* 0x002fea000383ffff */
[----:B------:R-:W-:Y:S05]  /*65e0*/  BRA `(.L_x_142) ;  /* 0xffffffe800e87947 */ /* 0x000fea000383ffff */
.L_x_97:
[----:B0-----:R0:W1:Y:S02]  /*65f0*/  SYNCS.PHASECHK.TRANS64.TRYWAIT P0, [R6+URZ], R5 ;  /* 0x00000005060075a7 */ /* 0x001064000800017f */
[----:B-1----:R-:W-:Y:S05]  /*6600*/  @!P0 NANOSLEEP.SYNCS 0x989680 ;  /* 0x009896800000895d */ /* 0x002fea0003900000 */
[----:B------:R-:W1:Y:S02]  /*6610*/  @!P0 SYNCS.PHASECHK.TRANS64 P0, [R6+URZ], R5 ;  /* 0x00000005060085a7 */ /* 0x000e64000800007f */
[----:B-1----:R-:W-:Y:S05]  /*6620*/  @!P0 BRA `(.L_x_97) ;  /* 0xfffffffc00f08947 */ /* 0x002fea000383ffff */
[----:B------:R-:W-:Y:S05]  /*6630*/  BRA `(.L_x_143) ;  /* 0xffffffe800f87947 */ /* 0x000fea000383ffff */
.L_x_98:
[----:B0-----:R0:W1:Y:S02]  /*6640*/  SYNCS.PHASECHK.TRANS64.TRYWAIT P0, [R9+URZ], R4 ;  /* 0x00000004090075a7 */ /* 0x001064000800017f */
[----:B-1----:R-:W-:Y:S05]  /*6650*/  @!P0 NANOSLEEP.SYNCS 0x989680 ;  /* 0x009896800000895d */ /* 0x002fea0003900000 */
[----:B------:R-:W1:Y:S02]  /*6660*/  @!P0 SYNCS.PHASECHK.TRANS64 P0, [R9+URZ], R4 ;  /* 0x00000004090085a7 */ /* 0x000e64000800007f */
[----:B-1----:R-:W-:Y:S05]  /*6670*/  @!P0 BRA `(.L_x_98) ;  /* 0xfffffffc00f08947 */ /* 0x002fea000383ffff */
[----:B------:R-:W-:Y:S05]  /*6680*/  BRA `(.L_x_144) ;  /* 0xffffffec00087947 */ /* 0x000fea000383ffff */
.L_x_99:
[----:B0-----:R0:W1:Y:S02]  /*6690*/  SYNCS.PHASECHK.TRANS64.TRYWAIT P0, [R6+URZ], R5 ;  /* 0x00000005060075a7 */ /* 0x001064000800017f */
[----:B-1----:R-:W-:Y:S05]  /*66a0*/  @!P0 NANOSLEEP.SYNCS 0x989680 ;  /* 0x009896800000895d */ /* 0x002fea0003900000 */
[----:B------:R-:W1:Y:S02]  /*66b0*/  @!P0 SYNCS.PHASECHK.TRANS64 P0, [R6+URZ], R5 ;  /* 0x00000005060085a7 */ /* 0x000e64000800007f */
[----:B-1----:R-:W-:Y:S05]  /*66c0*/  @!P0 BRA `(.L_x_99) ;  /* 0xfffffffc00f08947 */ /* 0x002fea000383ffff */
[----:B------:R-:W-:Y:S05]  /*66d0*/  BRA `(.L_x_145) ;  /* 0xffffffec00187947 */ /* 0x000fea000383ffff */
.L_x_100:
[----:B0-----:R0:W1:Y:S02]  /*66e0*/  SYNCS.PHASECHK.TRANS64.TRYWAIT P0, [R9+URZ], R4 ;  /* 0x00000004090075a7 */ /* 0x001064000800017f */
[----:B-1----:R-:W-:Y:S05]  /*66f0*/  @!P0 NANOSLEEP.SYNCS 0x989680 ;  /* 0x009896800000895d */ /* 0x002fea0003900000 */
[----:B------:R-:W1:Y:S02]  /*6700*/  @!P0 SYNCS.PHASECHK.TRANS64 P0, [R9+URZ], R4 ;  /* 0x00000004090085a7 */ /* 0x000e64000800007f */
[----:B-1----:R-:W-:Y:S05]  /*6710*/  @!P0 BRA `(.L_x_100) ;  /* 0xfffffffc00f08947 */ /* 0x002fea000383ffff */
[----:B------:R-:W-:Y:S05]  /*6720*/  BRA `(.L_x_146) ;  /* 0xffffffec00287947 */ /* 0x000fea000383ffff */
.L_x_101:
[----:B0-----:R0:W1:Y:S02]  /*6730*/  SYNCS.PHASECHK.TRANS64.TRYWAIT P0, [R6+URZ], R5 ;  /* 0x00000005060075a7 */ /* 0x001064000800017f */
[----:B-1----:R-:W-:Y:S05]  /*6740*/  @!P0 NANOSLEEP.SYNCS 0x989680 ;  /* 0x009896800000895d */ /* 0x002fea0003900000 */
[----:B------:R-:W1:Y:S02]  /*6750*/  @!P0 SYNCS.PHASECHK.TRANS64 P0, [R6+URZ], R5 ;  /* 0x00000005060085a7 */ /* 0x000e64000800007f */
[----:B-1----:R-:W-:Y:S05]  /*6760*/  @!P0 BRA `(.L_x_101) ;  /* 0xfffffffc00f08947 */ /* 0x002fea000383ffff */
[----:B------:R-:W-:Y:S05]  /*6770*/  BRA `(.L_x_147) ;  /* 0xffffffec00387947 */ /* 0x000fea000383ffff */
.L_x_102:
[----:B0-----:R0:W1:Y:S02]  /*6780*/  SYNCS.PHASECHK.TRANS64.TRYWAIT P0, [R9+URZ], R4 ;  /* 0x00000004090075a7 */ /* 0x001064000800017f */
[----:B-1----:R-:W-:Y:S05]  /*6790*/  @!P0 NANOSLEEP.SYNCS 0x989680 ;  /* 0x009896800000895d */ /* 0x002fea0003900000 */
[----:B------:R-:W1:Y:S02]  /*67a0*/  @!P0 SYNCS.PHASECHK.TRANS64 P0, [R9+URZ], R4 ;  /* 0x00000004090085a7 */ /* 0x000e64000800007f */
[----:B-1----:R-:W-:Y:S05]  /*67b0*/  @!P0 BRA `(.L_x_102) ;  /* 0xfffffffc00f08947 */ /* 0x002fea000383ffff */
[----:B------:R-:W-:Y:S05]  /*67c0*/  BRA `(.L_x_148) ;  /* 0xffffffec00487947 */ /* 0x000fea000383ffff */
.L_x_103:
[----:B0-----:R0:W1:Y:S02]  /*67d0*/  SYNCS.PHASECHK.TRANS64.TRYWAIT P0, [R6+URZ], R5 ;  /* 0x00000005060075a7 */ /* 0x001064000800017f */
[----:B-1----:R-:W-:Y:S05]  /*67e0*/  @!P0 NANOSLEEP.SYNCS 0x989680 ;  /* 0x009896800000895d */ /* 0x002fea0003900000 */
[----:B------:R-:W1:Y:S02]  /*67f0*/  @!P0 SYNCS.PHASECHK.TRANS64 P0, [R6+URZ], R5 ;  /* 0x00000005060085a7 */ /* 0x000e64000800007f */
[----:B-1----:R-:W-:Y:S05]  /*6800*/  @!P0 BRA `(.L_x_103) ;  /* 0xfffffffc00f08947 */ /* 0x002fea000383ffff */
[----:B------:R-:W-:Y:S05]  /*6810*/  BRA `(.L_x_149) ;  /* 0xffffffec00587947 */ /* 0x000fea000383ffff */
.L_x_104:
[----:B0-----:R0:W1:Y:S02]  /*6820*/  SYNCS.PHASECHK.TRANS64.TRYWAIT P0, [R9+URZ], R4 ;  /* 0x00000004090075a7 */ /* 0x001064000800017f */
[----:B-1----:R-:W-:Y:S05]  /*6830*/  @!P0 NANOSLEEP.SYNCS 0x989680 ;  /* 0x009896800000895d */ /* 0x002fea0003900000 */
[----:B------:R-:W1:Y:S02]  /*6840*/  @!P0 SYNCS.PHASECHK.TRANS64 P0, [R9+URZ], R4 ;  /* 0x00000004090085a7 */ /* 0x000e64000800007f */
[----:B-1----:R-:W-:Y:S05]  /*6850*/  @!P0 BRA `(.L_x_104) ;  /* 0xfffffffc00f08947 */ /* 0x002fea000383ffff */
[----:B------:R-:W-:Y:S05]  /*6860*/  BRA `(.L_x_150) ;  /* 0xffffffec00687947 */ /* 0x000fea000383ffff */
.L_x_105:
[----:B0-----:R0:W1:Y:S02]  /*6870*/  SYNCS.PHASECHK.TRANS64.TRYWAIT P0, [R6+URZ], R5 ;  /* 0x00000005060075a7 */ /* 0x001064000800017f */
[----:B-1----:R-:W-:Y:S05]  /*6880*/  @!P0 NANOSLEEP.SYNCS 0x989680 ;  /* 0x009896800000895d */ /* 0x002fea0003900000 */
[----:B------:R-:W1:Y:S02]  /*6890*/  @!P0 SYNCS.PHASECHK.TRANS64 P0, [R6+URZ], R5 ;  /* 0x00000005060085a7 */ /* 0x000e64000800007f */
[----:B-1----:R-:W-:Y:S05]  /*68a0*/  @!P0 BRA `(.L_x_105) ;  /* 0xfffffffc00f08947 */ /* 0x002fea000383ffff */
[----:B------:R-:W-:Y:S05]  /*68b0*/  BRA `(.L_x_151) ;  /* 0xffffffec00787947 */ /* 0x000fea000383ffff */
.L_x_106:
[----:B0-----:R0:W1:Y:S02]  /*68c0*/  SYNCS.PHASECHK.TRANS64.TRYWAIT P0, [R9+URZ], R4 ;  /* 0x00000004090075a7 */ /* 0x001064000800017f */
[----:B-1----:R-:W-:Y:S05]  /*68d0*/  @!P0 NANOSLEEP.SYNCS 0x989680 ;  /* 0x009896800000895d */ /* 0x002fea0003900000 */
[----:B------:R-:W1:Y:S02]  /*68e0*/  @!P0 SYNCS.PHASECHK.TRANS64 P0, [R9+URZ], R4 ;  /* 0x00000004090085a7 */ /* 0x000e64000800007f */
[----:B-1----:R-:W-:Y:S05]  /*68f0*/  @!P0 BRA `(.L_x_106) ;  /* 0xfffffffc00f08947 */ /* 0x002fea000383ffff */
[----:B------:R-:W-:Y:S05]  /*6900*/  BRA `(.L_x_152) ;  /* 0xffffffec00887947 */ /* 0x000fea000383ffff */
.L_x_107:
[----:B0-----:R0:W1:Y:S02]  /*6910*/  SYNCS.PHASECHK.TRANS64.TRYWAIT P0, [R6+URZ], R5 ;  /* 0x00000005060075a7 */ /* 0x001064000800017f */
[----:B-1----:R-:W-:Y:S05]  /*6920*/  @!P0 NANOSLEEP.SYNCS 0x989680 ;  /* 0x009896800000895d */ /* 0x002fea0003900000 */
[----:B------:R-:W1:Y:S02]  /*6930*/  @!P0 SYNCS.PHASECHK.TRANS64 P0, [R6+URZ], R5 ;  /* 0x00000005060085a7 */ /* 0x000e64000800007f */
[----:B-1----:R-:W-:Y:S05]  /*6940*/  @!P0 BRA `(.L_x_107) ;  /* 0xfffffffc00f08947 */ /* 0x002fea000383ffff */
[----:B------:R-:W-:Y:S05]  /*6950*/  BRA `(.L_x_153) ;  /* 0xffffffec00987947 */ /* 0x000fea000383ffff */
.L_x_108:
[----:B0-----:R0:W1:Y:S02]  /*6960*/  SYNCS.PHASECHK.TRANS64.TRYWAIT P0, [R9+URZ], R4 ;  /* 0x00000004090075a7 */ /* 0x001064000800017f */
[----:B-1----:R-:W-:Y:S05]  /*6970*/  @!P0 NANOSLEEP.SYNCS 0x989680 ;  /* 0x009896800000895d */ /* 0x002fea0003900000 */
[----:B------:R-:W1:Y:S02]  /*6980*/  @!P0 SYNCS.PHASECHK.TRANS64 P0, [R9+URZ], R4 ;  /* 0x00000004090085a7 */ /* 0x000e64000800007f */
[----:B-1----:R-:W-:Y:S05]  /*6990*/  @!P0 BRA `(.L_x_108) ;  /* 0xfffffffc00f08947 */ /* 0x002fea000383ffff */
[----:B------:R-:W-:Y:S05]  /*69a0*/  BRA `(.L_x_154) ;  /* 0xffffffec00a87947 */ /* 0x000fea000383ffff */
.L_x_109:
[----:B0-----:R0:W1:Y:S02]  /*69b0*/  SYNCS.PHASECHK.TRANS64.TRYWAIT P0, [R6+URZ], R5 ;  /* 0x00000005060075a7 */ /* 0x001064000800017f */
[----:B-1----:R-:W-:Y:S05]  /*69c0*/  @!P0 NANOSLEEP.SYNCS 0x989680 ;  /* 0x009896800000895d */ /* 0x002fea0003900000 */
[----:B------:R-:W1:Y:S02]  /*69d0*/  @!P0 SYNCS.PHASECHK.TRANS64 P0, [R6+URZ], R5 ;  /* 0x00000005060085a7 */ /* 0x000e64000800007f */
[----:B-1----:R-:W-:Y:S05]  /*69e0*/  @!P0 BRA `(.L_x_109) ;  /* 0xfffffffc00f08947 */ /* 0x002fea000383ffff */
[----:B------:R-:W-:Y:S05]  /*69f0*/  BRA `(.L_x_155) ;  /* 0xffffffec00b87947 */ /* 0x000fea000383ffff */
.L_x_110:
[----:B0-----:R0:W1:Y:S02]  /*6a00*/  SYNCS.PHASECHK.TRANS64.TRYWAIT P0, [R9+URZ], R4 ;  /* 0x00000004090075a7 */ /* 0x001064000800017f */
[----:B-1----:R-:W-:Y:S05]  /*6a10*/  @!P0 NANOSLEEP.SYNCS 0x989680 ;  /* 0x009896800000895d */ /* 0x002fea0003900000 */
[----:B------:R-:W1:Y:S02]  /*6a20*/  @!P0 SYNCS.PHASECHK.TRANS64 P0, [R9+URZ], R4 ;  /* 0x00000004090085a7 */ /* 0x000e64000800007f */
[----:B-1----:R-:W-:Y:S05]  /*6a30*/  @!P0 BRA `(.L_x_110) ;  /* 0xfffffffc00f08947 */ /* 0x002fea000383ffff */
[----:B------:R-:W-:Y:S05]  /*6a40*/  BRA `(.L_x_156) ;  /* 0xffffffec00c87947 */ /* 0x000fea000383ffff */
.L_x_111:
[----:B0-----:R0:W1:Y:S02]  /*6a50*/  SYNCS.PHASECHK.TRANS64.TRYWAIT P0, [R6+URZ], R5 ;  /* 0x00000005060075a7 */ /* 0x001064000800017f */
[----:B-1----:R-:W-:Y:S05]  /*6a60*/  @!P0 NANOSLEEP.SYNCS 0x989680 ;  /* 0x009896800000895d */ /* 0x002fea0003900000 */
[----:B------:R-:W1:Y:S02]  /*6a70*/  @!P0 SYNCS.PHASECHK.TRANS64 P0, [R6+URZ], R5 ;  /* 0x00000005060085a7 */ /* 0x000e64000800007f */
[----:B-1----:R-:W-:Y:S05]  /*6a80*/  @!P0 BRA `(.L_x_111) ;  /* 0xfffffffc00f08947 */ /* 0x002fea000383ffff */
[----:B------:R-:W-:Y:S05]  /*6a90*/  BRA `(.L_x_157) ;  /* 0xffffffec00d87947 */ /* 0x000fea000383ffff */
.L_x_112:
[----:B0-----:R0:W1:Y:S02]  /*6aa0*/  SYNCS.PHASECHK.TRANS64.TRYWAIT P0, [R9+URZ], R4 ;  /* 0x00000004090075a7 */ /* 0x001064000800017f */
[----:B-1----:R-:W-:Y:S05]  /*6ab0*/  @!P0 NANOSLEEP.SYNCS 0x989680 ;  /* 0x009896800000895d */ /* 0x002fea0003900000 */
[----:B------:R-:W1:Y:S02]  /*6ac0*/  @!P0 SYNCS.PHASECHK.TRANS64 P0, [R9+URZ], R4 ;  /* 0x00000004090085a7 */ /* 0x000e64000800007f */
[----:B-1----:R-:W-:Y:S05]  /*6ad0*/  @!P0 BRA `(.L_x_112) ;  /* 0xfffffffc00f08947 */ /* 0x002fea000383ffff */
[----:B------:R-:W-:Y:S05]  /*6ae0*/  BRA `(.L_x_158) ;  /* 0xffffffec00e87947 */ /* 0x000fea000383ffff */
.L_x_113:
[----:B0-----:R0:W1:Y:S02]  /*6af0*/  SYNCS.PHASECHK.TRANS64.TRYWAIT P0, [R6+URZ], R5 ;  /* 0x00000005060075a7 */ /* 0x001064000800017f */
[----:B-1----:R-:W-:Y:S05]  /*6b00*/  @!P0 NANOSLEEP.SYNCS 0x989680 ;  /* 0x009896800000895d */ /* 0x002fea0003900000 */
[----:B------:R-:W1:Y:S02]  /*6b10*/  @!P0 SYNCS.PHASECHK.TRANS64 P0, [R6+URZ], R5 ;  /* 0x00000005060085a7 */ /* 0x000e64000800007f */
[----:B-1----:R-:W-:Y:S05]  /*6b20*/  @!P0 BRA `(.L_x_113) ;  /* 0xfffffffc00f08947 */ /* 0x002fea000383ffff */
[----:B------:R-:W-:Y:S05]  /*6b30*/  BRA `(.L_x_159) ;  /* 0xffffffec00f87947 */ /* 0x000fea000383ffff */
.L_x_114:
[----:B0-----:R0:W1:Y:S02]  /*6b40*/  SYNCS.PHASECHK.TRANS64.TRYWAIT P0, [R9+URZ], R4 ;  /* 0x00000004090075a7 */ /* 0x001064000800017f */
[----:B-1----:R-:W-:Y:S05]  /*6b50*/  @!P0 NANOSLEEP.SYNCS 0x989680 ;  /* 0x009896800000895d */ /* 0x002fea0003900000 */
[----:B------:R-:W1:Y:S02]  /*6b60*/  @!P0 SYNCS.PHASECHK.TRANS64 P0, [R9+URZ], R4 ;  /* 0x00000004090085a7 */ /* 0x000e64000800007f */
[----:B-1----:R-:W-:Y:S05]  /*6b70*/  @!P0 BRA `(.L_x_114) ;  /* 0xfffffffc00f08947 */ /* 0x002fea000383ffff */
[----:B------:R-:W-:Y:S05]  /*6b80*/  BRA `(.L_x_160) ;  /* 0xfffffff000087947 */ /* 0x000fea000383ffff */
.L_x_115:
[----:B0-----:R0:W1:Y:S02]  /*6b90*/  SYNCS.PHASECHK.TRANS64.TRYWAIT P0, [R6+URZ], R5 ;  /* 0x00000005060075a7 */ /* 0x001064000800017f */
[----:B-1----:R-:W-:Y:S05]  /*6ba0*/  @!P0 NANOSLEEP.SYNCS 0x989680 ;  /* 0x009896800000895d */ /* 0x002fea0003900000 */
[----:B------:R-:W1:Y:S02]  /*6bb0*/  @!P0 SYNCS.PHASECHK.TRANS64 P0, [R6+URZ], R5 ;  /* 0x00000005060085a7 */ /* 0x000e64000800007f */
[----:B-1----:R-:W-:Y:S05]  /*6bc0*/  @!P0 BRA `(.L_x_115) ;  /* 0xfffffffc00f08947 */ /* 0x002fea000383ffff */
[----:B------:R-:W-:Y:S05]  /*6bd0*/  BRA `(.L_x_161) ;  /* 0xfffffff000187947 */ /* 0x000fea000383ffff */
.L_x_116:
[----:B0-----:R0:W1:Y:S02]  /*6be0*/  SYNCS.PHASECHK.TRANS64.TRYWAIT P0, [R9+URZ], R4 ;  /* 0x00000004090075a7 */ /* 0x001064000800017f */
[----:B-1----:R-:W-:Y:S05]  /*6bf0*/  @!P0 NANOSLEEP.SYNCS 0x989680 ;  /* 0x009896800000895d */ /* 0x002fea0003900000 */
[----:B------:R-:W1:Y:S02]  /*6c00*/  @!P0 SYNCS.PHASECHK.TRANS64 P0, [R9+URZ], R4 ;  /* 0x00000004090085a7 */ /* 0x000e64000800007f */
[----:B-1----:R-:W-:Y:S05]  /*6c10*/  @!P0 BRA `(.L_x_116) ;  /* 0xfffffffc00f08947 */ /* 0x002fea000383ffff */
[----:B------:R-:W-:Y:S05]  /*6c20*/  BRA `(.L_x_162) ;  /* 0xfffffff000287947 */ /* 0x000fea000383ffff */
.L_x_117:
[----:B0-----:R0:W1:Y:S02]  /*6c30*/  SYNCS.PHASECHK.TRANS64.TRYWAIT P0, [R6+URZ], R5 ;  /* 0x00000005060075a7 */ /* 0x001064000800017f */
[----:B-1----:R-:W-:Y:S05]  /*6c40*/  @!P0 NANOSLEEP.SYNCS 0x989680 ;  /* 0x009896800000895d */ /* 0x002fea0003900000 */
[----:B------:R-:W1:Y:S02]  /*6c50*/  @!P0 SYNCS.PHASECHK.TRANS64 P0, [R6+URZ], R5 ;  /* 0x00000005060085a7 */ /* 0x000e64000800007f */
[----:B-1----:R-:W-:Y:S05]  /*6c60*/  @!P0 BRA `(.L_x_117) ;  /* 0xfffffffc00f08947 */ /* 0x002fea000383ffff */
[----:B------:R-:W-:Y:S05]  /*6c70*/  BRA `(.L_x_163) ;  /* 0xfffffff000387947 */ /* 0x000fea000383ffff */
.L_x_118:
[----:B0-----:R0:W1:Y:S02]  /*6c80*/  SYNCS.PHASECHK.TRANS64.TRYWAIT P0, [R9+URZ], R4 ;  /* 0x00000004090075a7 */ /* 0x001064000800017f */
[----:B-1----:R-:W-:Y:S05]  /*6c90*/  @!P0 NANOSLEEP.SYNCS 0x989680 ;  /* 0x009896800000895d */ /* 0x002fea0003900000 */
[----:B------:R-:W1:Y:S02]  /*6ca0*/  @!P0 SYNCS.PHASECHK.TRANS64 P0, [R9+URZ], R4 ;  /* 0x00000004090085a7 */ /* 0x000e64000800007f */
[----:B-1----:R-:W-:Y:S05]  /*6cb0*/  @!P0 BRA `(.L_x_118) ;  /* 0xfffffffc00f08947 */ /* 0x002fea000383ffff */
[----:B------:R-:W-:Y:S05]  /*6cc0*/  BRA `(.L_x_164) ;  /* 0xfffffff000487947 */ /* 0x000fea000383ffff */
.L_x_119:
[----:B0-----:R0:W1:Y:S02]  /*6cd0*/  SYNCS.PHASECHK.TRANS64.TRYWAIT P0, [R6+URZ], R5 ;  /* 0x00000005060075a7 */ /* 0x001064000800017f */
[----:B-1----:R-:W-:Y:S05]  /*6ce0*/  @!P0 NANOSLEEP.SYNCS 0x989680 ;  /* 0x009896800000895d */ /* 0x002fea0003900000 */
[----:B------:R-:W1:Y:S02]  /*6cf0*/  @!P0 SYNCS.PHASECHK.TRANS64 P0, [R6+URZ], R5 ;  /* 0x00000005060085a7 */ /* 0x000e64000800007f */
[----:B-1----:R-:W-:Y:S05]  /*6d00*/  @!P0 BRA `(.L_x_119) ;  /* 0xfffffffc00f08947 */ /* 0x002fea000383ffff */
[----:B------:R-:W-:Y:S05]  /*6d10*/  BRA `(.L_x_165) ;  /* 0xfffffff000587947 */ /* 0x000fea000383ffff */
.L_x_120:
[----:B-1----:R1:W2:Y:S02]  /*6d20*/  SYNCS.PHASECHK.TRANS64.TRYWAIT P0, [R9+URZ], R4 ;  /* 0x00000004090075a7 */ /* 0x0022a4000800017f */
[----:B--2---:R-:W-:Y:S05]  /*6d30*/  @!P0 NANOSLEEP.SYNCS 0x989680 ;  /* 0x009896800000895d */ /* 0x004fea0003900000 */
[----:B------:R-:W2:Y:S02]  /*6d40*/  @!P0 SYNCS.PHASECHK.TRANS64 P0, [R9+URZ], R4 ;  /* 0x00000004090085a7 */ /* 0x000ea4000800007f */
[----:B--2---:R-:W-:Y:S05]  /*6d50*/  @!P0 BRA `(.L_x_120) ;  /* 0xfffffffc00f08947 */ /* 0x004fea000383ffff */
[----:B------:R-:W-:Y:S05]  /*6d60*/  BRA `(.L_x_166) ;  /* 0xfffffff000607947 */ /* 0x000fea000383ffff */
.L_x_167:
[----:B------:R-:W-:-:S00]  /*6d70*/  BRA `(.L_x_167) ;  /* 0xfffffffc00fc7947 */ /* 0x000fc0000383ffff */
[----:B------:R-:W-:-:S00]  /*6d80*/  NOP ;  /* 0x0000000000007918 */ /* 0x000fc00000000000 */
[----:B------:R-:W-:-:S00]  /*6d90*/  NOP ;  /* 0x0000000000007918 */ /* 0x000fc00000000000 */
[----:B------:R-:W-:-:S00]  /*6da0*/  NOP ;  /* 0x0000000000007918 */ /* 0x000fc00000000000 */
[----:B------:R-:W-:-:S00]  /*6db0*/  NOP ;  /* 0x0000000000007918 */ /* 0x000fc00000000000 */
[----:B------:R-:W-:-:S00]  /*6dc0*/  NOP ;  /* 0x0000000000007918 */ /* 0x000fc00000000000 */
[----:B------:R-:W-:-:S00]  /*6dd0*/  NOP ;  /* 0x0000000000007918 */ /* 0x000fc00000000000 */
[----:B------:R-:W-:-:S00]  /*6de0*/  NOP ;  /* 0x0000000000007918 */ /* 0x000fc00000000000 */
[----:B------:R-:W-:-:S00]  /*6df0*/  NOP ;  /* 0x0000000000007918 */ /* 0x000fc00000000000 */
.L_x_168:


//--------------------- .nv.global.init           --------------------------
	.section	.nv.global.init,"aw",@progbits
.nv.global.init:
	.type		$str$22,@object
	.size		$str$22,($str$23 - $str$22)
$str$22:
        /*0000*/ 	.byte	0x6b, 0x5f, 0x74, 0x69, 0x6c, 0x65, 0x5f, 0x63, 0x6f, 0x75, 0x6e, 0x74, 0x20, 0x3e, 0x3d, 0x20
        /*0010*/ 	.byte	0x31, 0x00
	.type		$str$23,@object
	.size		$str$23,(__unnamed_1 - $str$23)
$str$23:
        /*0012*/ 	.byte	0x2f, 0x74, 0x6d, 0x70, 0x2f, 0x63, 0x75, 0x74, 0x6c, 0x61, 0x73, 0x73, 0x5f, 0x73, 0x77, 0x65
        /*0022*/ 	.byte	0x65, 0x70, 0x5f, 0x73, 0x72, 0x63, 0x2f, 0x69, 0x6e, 0x63, 0x6c, 0x75, 0x64, 0x65, 0x2f, 0x63
        /*0032*/ 	.byte	0x75, 0x74, 0x6c, 0x61, 0x73, 0x73, 0x2f, 0x67, 0x65, 0x6d, 0x6d, 0x2f, 0x63, 0x6f, 0x6c, 0x6c
        /*0042*/ 	.byte	0x65, 0x63, 0x74, 0x69, 0x76, 0x65, 0x2f, 0x73, 0x6d, 0x39, 0x30, 0x5f, 0x6d, 0x6d, 0x61, 0x5f
        /*0052*/ 	.byte	0x74, 0x6d, 0x61, 0x5f, 0x67, 0x6d, 0x6d, 0x61, 0x5f, 0x73, 0x73, 0x5f, 0x77, 0x61, 0x72, 0x70
        /*0062*/ 	.byte	0x73, 0x70, 0x65, 0x63, 0x69, 0x61, 0x6c, 0x69, 0x7a, 0x65, 0x64, 0x2e, 0x68, 0x70, 0x70, 0x00
	.type		__unnamed_1,@object
	.size		__unnamed_1,(.L_0 - __unnamed_1)
__unnamed_1:
        /*0072*/ 	.byte	0x76, 0x6f, 0x69, 0x64, 0x20, 0x63, 0x75, 0x74, 0x6c, 0x61, 0x73, 0x73, 0x3a, 0x3a, 0x67, 0x65
        /* <DEDUP_REMOVED lines=179> */
        /*0bb2*/ 	.byte	0x75, 0x74, 0x65, 0x3a, 0x3a, 0x69, 0x64, 0x65, 0x6e, 0x74, 0x69, 0x74, 0x79, 0x5d, 0x00
.L_0:


//--------------------- .nv.shared._ZN7cutlass13device_kernelINS_4gemm6kernel13GemmUniversalIN4cute5tupleIJiiiiEEENS1_10collective13CollectiveMmaINS1_34MainloopSm90TmaGmmaWarpSpecializedILi37ENS5_IJNS4_1CILi1EEESB_SB_EEENS1_32KernelTmaWarpSpecializedPingpongEEENS5_IJNSA_ILi64EEENSA_ILi32EEESG_EEENS_10bfloat16_tENS5_IJlSB_lEEESI_SJ_NS4_8TiledMMAINS4_8MMA_AtomIJNS4_4SM904GMMA27MMA_64x32x16_F32BF16BF16_SSILNSN_5MajorE0ELSP_0ELNSN_7ScaleInE1ELSQ_1EEEEEENS4_6LayoutISC_NS5_IJNSA_ILi0EEESU_SU_EEEEENS5_IJNS4_10UnderscoreESX_SX_EEEEENS4_13SM90_TMA_LOADENS4_14ComposedLayoutINS4_7SwizzleILi2ELi4ELi3EEENS4_18smem_ptr_flag_bitsILi16EEENST_INS5_IJNSA_ILi8EEESG_EEENS5_IJSG_SB_EEEEEEEvNS4_8identityES10_S1A_vS1B_EENS_8epilogue10collective6detail29Sm90TmaWarpSpecializedAdapterINS1E_15DefaultEpilogueISI_SJ_SJ_NS1D_6thread17LinearCombinationISI_Li1EffLNS1I_9ScaleType4KindE0ELNS_15FloatRoundStyleE2ESI_EENS1_15EpilogueDefaultEEEEEvvEEEEvNT_6ParamsE --------------------------
	.section	.nv.shared._ZN7cutlass13device_kernelINS_4gemm6kernel13GemmUniversalIN4cute5tupleIJiiiiEEENS1_10collective13CollectiveMmaINS1_34MainloopSm90TmaGmmaWarpSpecializedILi37ENS5_IJNS4_1CILi1EEESB_SB_EEENS1_32KernelTmaWarpSpecializedPingpongEEENS5_IJNSA_ILi64EEENSA_ILi32EEESG_EEENS_10bfloat16_tENS5_IJlSB_lEEESI_SJ_NS4_8TiledMMAINS4_8MMA_AtomIJNS4_4SM904GMMA27MMA_64x32x16_F32BF16BF16_SSILNSN_5MajorE0ELSP_0ELNSN_7ScaleInE1ELSQ_1EEEEEENS4_6LayoutISC_NS5_IJNSA_ILi0EEESU_SU_EEEEENS5_IJNS4_10UnderscoreESX_SX_EEEEENS4_13SM90_TMA_LOADENS4_14ComposedLayoutINS4_7SwizzleILi2ELi4ELi3EEENS4_18smem_ptr_flag_bitsILi16EEENST_INS5_IJNSA_ILi8EEESG_EEENS5_IJSG_SB_EEEEEEEvNS4_8identityES10_S1A_vS1B_EENS_8epilogue10collective6detail29Sm90TmaWarpSpecializedAdapterINS1E_15DefaultEpilogueISI_SJ_SJ_NS1D_6thread17LinearCombinationISI_Li1EffLNS1I_9ScaleType4KindE0ELNS_15FloatRoundStyleE2ESI_EENS1_15EpilogueDefaultEEEEEvvEEEEvNT_6ParamsE,"aw",@nobits
	.sectionflags	@""
	.align	16
	.zero		1024


//--------------------- .nv.shared.reserved.0     --------------------------
	.section	.nv.shared.reserved.0,"aw",@nobits
	.weak		__nv_reservedSMEM_offset_0_alias
	.size		__nv_reservedSMEM_offset_0_alias, 0, 0
	.other		__nv_reservedSMEM_offset_0_alias,@"STO_CUDA_RESERVED_SHARED STV_DEFAULT"
__nv_reservedSMEM_offset_0_alias:
	.zero		0


//--------------------- .nv.global                --------------------------
	.section	.nv.global,"aw",@nobits
.nv.global:
	.type		_ZN39_INTERNAL_6e34dc5d_4_k_cu_98a61cc6_76704cute1_E,@object
	.size		_ZN39_INTERNAL_6e34dc5d_4_k_cu_98a61cc6_76704cute1_E,(_ZN39_INTERNAL_6e34dc5d_4_k_cu_98a61cc6_76704cuda3std3__45__cpo6cbeginE - _ZN39_INTERNAL_6e34dc5d_4_k_cu_98a61cc6_76704cute1_E)
_ZN39_INTERNAL_6e34dc5d_4_k_cu_98a61cc6_76704cute1_E:
	.zero		1
	.type		_ZN39_INTERNAL_6e34dc5d_4_k_cu_98a61cc6_76704cuda3std3__45__cpo6cbeginE,@object
	.size		_ZN39_INTERNAL_6e34dc5d_4_k_cu_98a61cc6_76704cuda3std3__45__cpo6cbeginE,(_ZN39_INTERNAL_6e34dc5d_4_k_cu_98a61cc6_76704cuda3std3__48in_placeE - _ZN39_INTERNAL_6e34dc5d_4_k_cu_98a61cc6_76704cuda3std3__45__cpo6cbeginE)
_ZN39_INTERNAL_6e34dc5d_4_k_cu_98a61cc6_76704cuda3std3__45__cpo6cbeginE:
	.zero		1
	.type		_ZN39_INTERNAL_6e34dc5d_4_k_cu_98a61cc6_76704cuda3std3__48in_placeE,@object
	.size		_ZN39_INTERNAL_6e34dc5d_4_k_cu_98a61cc6_76704cuda3std3__48in_placeE,(_ZN39_INTERNAL_6e34dc5d_4_k_cu_98a61cc6_76704cuda3std6ranges3__45__cpo9iter_moveE - _ZN39_INTERNAL_6e34dc5d_4_k_cu_98a61cc6_76704cuda3std3__48in_placeE)
_ZN39_INTERNAL_6e34dc5d_4_k_cu_98a61cc6_76704cuda3std3__48in_placeE:
	.zero		1
	.type		_ZN39_INTERNAL_6e34dc5d_4_k_cu_98a61cc6_76704cuda3std6ranges3__45__cpo9iter_moveE,@object
	.size		_ZN39_INTERNAL_6e34dc5d_4_k_cu_98a61cc6_76704cuda3std6ranges3__45__cpo9iter_moveE,(_ZN39_INTERNAL_6e34dc5d_4_k_cu_98a61cc6_76704cuda3std3__45__cpo5beginE - _ZN39_INTERNAL_6e34dc5d_4_k_cu_98a61cc6_76704cuda3std6ranges3__45__cpo9iter_moveE)
_ZN39_INTERNAL_6e34dc5d_4_k_cu_98a61cc6_76704cuda3std6ranges3__45__cpo9iter_moveE:
	.zero		1
	.type		_ZN39_INTERNAL_6e34dc5d_4_k_cu_98a61cc6_76704cuda3std3__45__cpo5beginE,@object
	.size		_ZN39_INTERNAL_6e34dc5d_4_k_cu_98a61cc6_76704cuda3std3__45__cpo5beginE,(_ZN39_INTERNAL_6e34dc5d_4_k_cu_98a61cc6_76704cuda3std3__441_GLOBAL__N__6e34dc5d_4_k_cu_98a61cc6_76706ignoreE - _ZN39_INTERNAL_6e34dc5d_4_k_cu_98a61cc6_76704cuda3std3__45__cpo5beginE)
_ZN39_INTERNAL_6e34dc5d_4_k_cu_98a61cc6_76704cuda3std3__45__cpo5beginE:
	.zero		1
	.type		_ZN39_INTERNAL_6e34dc5d_4_k_cu_98a61cc6_76704cuda3std3__441_GLOBAL__N__6e34dc5d_4_k_cu_98a61cc6_76706ignoreE,@object
	.size		_ZN39_INTERNAL_6e34dc5d_4_k_cu_98a61cc6_76704cuda3std3__441_GLOBAL__N__6e34dc5d_4_k_cu_98a61cc6_76706ignoreE,(_ZN39_INTERNAL_6e34dc5d_4_k_cu_98a61cc6_76704cute7productE - _ZN39_INTERNAL_6e34dc5d_4_k_cu_98a61cc6_76704cuda3std3__441_GLOBAL__N__6e34dc5d_4_k_cu_98a61cc6_76706ignoreE)
_ZN39_INTERNAL_6e34dc5d_4_k_cu_98a61cc6_76704cuda3std3__441_GLOBAL__N__6e34dc5d_4_k_cu_98a61cc6_76706ignoreE:
	.zero		1
	.type		_ZN39_INTERNAL_6e34dc5d_4_k_cu_98a61cc6_76704cute7productE,@object
	.size		_ZN39_INTERNAL_6e34dc5d_4_k_cu_98a61cc6_76704cute7productE,(_ZN39_INTERNAL_6e34dc5d_4_k_cu_98a61cc6_76704cuda3std3__45__cpo3endE - _ZN39_INTERNAL_6e34dc5d_4_k_cu_98a61cc6_76704cute7productE)
_ZN39_INTERNAL_6e34dc5d_4_k_cu_98a61cc6_76704cute7productE:
	.zero		1
	.type		_ZN39_INTERNAL_6e34dc5d_4_k_cu_98a61cc6_76704cuda3std3__45__cpo3endE,@object
	.size		_ZN39_INTERNAL_6e34dc5d_4_k_cu_98a61cc6_76704cuda3std3__45__cpo3endE,(_ZN39_INTERNAL_6e34dc5d_4_k_cu_98a61cc6_76704cuda3std3__419piecewise_constructE - _ZN39_INTERNAL_6e34dc5d_4_k_cu_98a61cc6_76704cuda3std3__45__cpo3endE)
_ZN39_INTERNAL_6e34dc5d_4_k_cu_98a61cc6_76704cuda3std3__45__cpo3endE:
	.zero		1
	.type		_ZN39_INTERNAL_6e34dc5d_4_k_cu_98a61cc6_76704cuda3std3__419piecewise_constructE,@object
	.size		_ZN39_INTERNAL_6e34dc5d_4_k_cu_98a61cc6_76704cuda3std3__419piecewise_constructE,(_ZN39_INTERNAL_6e34dc5d_4_k_cu_98a61cc6_76704cuda3std3__45__cpo4cendE - _ZN39_INTERNAL_6e34dc5d_4_k_cu_98a61cc6_76704cuda3std3__419piecewise_constructE)
_ZN39_INTERNAL_6e34dc5d_4_k_cu_98a61cc6_76704cuda3std3__419piecewise_constructE:
	.zero		1
	.type		_ZN39_INTERNAL_6e34dc5d_4_k_cu_98a61cc6_76704cuda3std3__45__cpo4cendE,@object
	.size		_ZN39_INTERNAL_6e34dc5d_4_k_cu_98a61cc6_76704cuda3std3__45__cpo4cendE,(_ZN39_INTERNAL_6e34dc5d_4_k_cu_98a61cc6_76704cuda3std6ranges3__45__cpo4swapE - _ZN39_INTERNAL_6e34dc5d_4_k_cu_98a61cc6_76704cuda3std3__45__cpo4cendE)
_ZN39_INTERNAL_6e34dc5d_4_k_cu_98a61cc6_76704cuda3std3__45__cpo4cendE:
	.zero		1
	.type		_ZN39_INTERNAL_6e34dc5d_4_k_cu_98a61cc6_76704cuda3std6ranges3__45__cpo4swapE,@object
	.size		_ZN39_INTERNAL_6e34dc5d_4_k_cu_98a61cc6_76704cuda3std6ranges3__45__cpo4swapE,(.L_8 - _ZN39_INTERNAL_6e34dc5d_4_k_cu_98a61cc6_76704cuda3std6ranges3__45__cpo4swapE)
_ZN39_INTERNAL_6e34dc5d_4_k_cu_98a61cc6_76704cuda3std6ranges3__45__cpo4swapE:
	.zero		1
.L_8:


//--------------------- .nv.constant0._ZN7cutlass13device_kernelINS_4gemm6kernel13GemmUniversalIN4cute5tupleIJiiiiEEENS1_10collective13CollectiveMmaINS1_34MainloopSm90TmaGmmaWarpSpecializedILi37ENS5_IJNS4_1CILi1EEESB_SB_EEENS1_32KernelTmaWarpSpecializedPingpongEEENS5_IJNSA_ILi64EEENSA_ILi32EEESG_EEENS_10bfloat16_tENS5_IJlSB_lEEESI_SJ_NS4_8TiledMMAINS4_8MMA_AtomIJNS4_4SM904GMMA27MMA_64x32x16_F32BF16BF16_SSILNSN_5MajorE0ELSP_0ELNSN_7ScaleInE1ELSQ_1EEEEEENS4_6LayoutISC_NS5_IJNSA_ILi0EEESU_SU_EEEEENS5_IJNS4_10UnderscoreESX_SX_EEEEENS4_13SM90_TMA_LOADENS4_14ComposedLayoutINS4_7SwizzleILi2ELi4ELi3EEENS4_18smem_ptr_flag_bitsILi16EEENST_INS5_IJNSA_ILi8EEESG_EEENS5_IJSG_SB_EEEEEEEvNS4_8identityES10_S1A_vS1B_EENS_8epilogue10collective6detail29Sm90TmaWarpSpecializedAdapterINS1E_15DefaultEpilogueISI_SJ_SJ_NS1D_6thread17LinearCombinationISI_Li1EffLNS1I_9ScaleType4KindE0ELNS_15FloatRoundStyleE2ESI_EENS1_15EpilogueDefaultEEEEEvvEEEEvNT_6ParamsE --------------------------
	.section	.nv.constant0._ZN7cutlass13device_kernelINS_4gemm6kernel13GemmUniversalIN4cute5tupleIJiiiiEEENS1_10collective13CollectiveMmaINS1_34MainloopSm90TmaGmmaWarpSpecializedILi37ENS5_IJNS4_1CILi1EEESB_SB_EEENS1_32KernelTmaWarpSpecializedPingpongEEENS5_IJNSA_ILi64EEENSA_ILi32EEESG_EEENS_10bfloat16_tENS5_IJlSB_lEEESI_SJ_NS4_8TiledMMAINS4_8MMA_AtomIJNS4_4SM904GMMA27MMA_64x32x16_F32BF16BF16_SSILNSN_5MajorE0ELSP_0ELNSN_7ScaleInE1ELSQ_1EEEEEENS4_6LayoutISC_NS5_IJNSA_ILi0EEESU_SU_EEEEENS5_IJNS4_10UnderscoreESX_SX_EEEEENS4_13SM90_TMA_LOADENS4_14ComposedLayoutINS4_7SwizzleILi2ELi4ELi3EEENS4_18smem_ptr_flag_bitsILi16EEENST_INS5_IJNSA_ILi8EEESG_EEENS5_IJSG_SB_EEEEEEEvNS4_8identityES10_S1A_vS1B_EENS_8epilogue10collective6detail29Sm90TmaWarpSpecializedAdapterINS1E_15DefaultEpilogueISI_SJ_SJ_NS1D_6thread17LinearCombinationISI_Li1EffLNS1I_9ScaleType4KindE0ELNS_15FloatRoundStyleE2ESI_EENS1_15EpilogueDefaultEEEEEvvEEEEvNT_6ParamsE,"a",@progbits
	.sectionflags	@""
	.align	4
.nv.constant0._ZN7cutlass13device_kernelINS_4gemm6kernel13GemmUniversalIN4cute5tupleIJiiiiEEENS1_10collective13CollectiveMmaINS1_34MainloopSm90TmaGmmaWarpSpecializedILi37ENS5_IJNS4_1CILi1EEESB_SB_EEENS1_32KernelTmaWarpSpecializedPingpongEEENS5_IJNSA_ILi64EEENSA_ILi32EEESG_EEENS_10bfloat16_tENS5_IJlSB_lEEESI_SJ_NS4_8TiledMMAINS4_8MMA_AtomIJNS4_4SM904GMMA27MMA_64x32x16_F32BF16BF16_SSILNSN_5MajorE0ELSP_0ELNSN_7ScaleInE1ELSQ_1EEEEEENS4_6LayoutISC_NS5_IJNSA_ILi0EEESU_SU_EEEEENS5_IJNS4_10UnderscoreESX_SX_EEEEENS4_13SM90_TMA_LOADENS4_14ComposedLayoutINS4_7SwizzleILi2ELi4ELi3EEENS4_18smem_ptr_flag_bitsILi16EEENST_INS5_IJNSA_ILi8EEESG_EEENS5_IJSG_SB_EEEEEEEvNS4_8identityES10_S1A_vS1B_EENS_8epilogue10collective6detail29Sm90TmaWarpSpecializedAdapterINS1E_15DefaultEpilogueISI_SJ_SJ_NS1D_6thread17LinearCombinationISI_Li1EffLNS1I_9ScaleType4KindE0ELNS_15FloatRoundStyleE2ESI_EENS1_15EpilogueDefaultEEEEEvvEEEEvNT_6ParamsE:
	.zero		1664


//--------------------- SYMBOLS --------------------------

	.type		.nv.reservedSmem.offset0,@object
	.size		.nv.reservedSmem.offset0,0x4
	.type		__assertfail,@function
